	.target	sm_100a

	.elftype	@"ET_EXEC"


//--------------------- .note.nv.tkinfo           --------------------------
	.section	.note.nv.tkinfo,"",@"SHT_NOTE"
	.sectionflags	@"SHF_NOTE_NV_TKINFO"
	.tkinfo
        /*0018*/ 	.word	0x00000081
        /*0030*/ 	.string	""
        /*0030*/ 	.string	"ptxas-blackwell"
        /*0030*/ 	.string	"Cuda compilation tools, release 12.9, V12.9.86"
        /*0030*/ 	.string	"Build cuda_12.9.r12.9/compiler.36037853_0"
        /*0030*/ 	.string	"-v  -suppress-debug-info  -lineinfo  -arch sm_100a "



//--------------------- .note.nv.cuver            --------------------------
	.section	.note.nv.cuver,"",@"SHT_NOTE"
	.sectionflags	@"SHF_NOTE_NV_CUVER"
        /*0018*/ 	.short	0x0001
        /*001a*/ 	.short	0x0064
        /*001c*/ 	.short	0x0001
        /*001e*/ 	.short	0x0000
        /*0020*/ 	.short	0x0001
        /*0022*/ 	.short	0x0000


//--------------------- .nv.info                  --------------------------
	.section	.nv.info,"",@"SHT_CUDA_INFO"
	.align	4


	//----- nvinfo : EIATTR_REGCOUNT
	.align		4
        /*0000*/ 	.byte	0x04, 0x2f
        /*0002*/ 	.short	(.L_4 - .L_3)
	.align		4
.L_3:
        /*0004*/ 	.word	index@(gluon_tcgen05)
        /*0008*/ 	.word	0x00000047


	//----- nvinfo : EIATTR_FRAME_SIZE
	.align		4
.L_4:
        /*000c*/ 	.byte	0x04, 0x11
        /*000e*/ 	.short	(.L_6 - .L_5)
	.align		4
.L_5:
        /*0010*/ 	.word	index@($__internal_2_$__cuda_sm10x_tcgen05_guardrail_trap_unallocated_columns_being_dealloced)
        /*0014*/ 	.word	0x00000000


	//----- nvinfo : EIATTR_FRAME_SIZE
	.align		4
.L_6:
        /*0018*/ 	.byte	0x04, 0x11
        /*001a*/ 	.short	(.L_8 - .L_7)
	.align		4
.L_7:
        /*001c*/ 	.word	index@($__internal_1_$__cuda_sm10x_tcgen05_guardrail_trap_phase_invalid_during_alloc)
        /*0020*/ 	.word	0x00000000


	//----- nvinfo : EIATTR_FRAME_SIZE
	.align		4
.L_8:
        /*0024*/ 	.byte	0x04, 0x11
        /*0026*/ 	.short	(.L_10 - .L_9)
	.align		4
.L_9:
        /*0028*/ 	.word	index@($__internal_0_$__cuda_sm10x_tcgen05_guardrail_trap_col_being_dealloced_not_returned_by_alloc)
        /*002c*/ 	.word	0x00000000


	//----- nvinfo : EIATTR_FRAME_SIZE
	.align		4
.L_10:
        /*0030*/ 	.byte	0x04, 0x11
        /*0032*/ 	.short	(.L_12 - .L_11)
	.align		4
.L_11:
        /*0034*/ 	.word	index@(gluon_tcgen05)
        /*0038*/ 	.word	0x00000000


	//----- nvinfo : EIATTR_MIN_STACK_SIZE
	.align		4
.L_12:
        /*003c*/ 	.byte	0x04, 0x12
        /*003e*/ 	.short	(.L_14 - .L_13)
	.align		4
.L_13:
        /*0040*/ 	.word	index@(gluon_tcgen05)
        /*0044*/ 	.word	0x00000000
.L_14:


//--------------------- .nv.info.gluon_tcgen05    --------------------------
	.section	.nv.info.gluon_tcgen05,"",@"SHT_CUDA_INFO"
	.sectionflags	@""
	.align	4


	//----- nvinfo : EIATTR_CUDA_API_VERSION
	.align		4
        /*0000*/ 	.byte	0x04, 0x37
        /*0002*/ 	.short	(.L_16 - .L_15)
.L_15:
        /*0004*/ 	.word	0x00000081


	//----- nvinfo : EIATTR_KPARAM_INFO
	.align		4
.L_16:
        /*0008*/ 	.byte	0x04, 0x17
        /*000a*/ 	.short	(.L_18 - .L_17)
.L_17:
        /*000c*/ 	.word	0x00000000
        /*0010*/ 	.short	0x000a
        /*0012*/ 	.short	0x0048
        /*0014*/ 	.byte	0x00, 0xf4, 0x21, 0x00


	//----- nvinfo : EIATTR_KPARAM_INFO
	.align		4
.L_18:
        /*0018*/ 	.byte	0x04, 0x17
        /*001a*/ 	.short	(.L_20 - .L_19)
.L_19:
        /*001c*/ 	.word	0x00000000
        /*0020*/ 	.short	0x0009
        /*0022*/ 	.short	0x0040
        /*0024*/ 	.byte	0x00, 0xf4, 0x21, 0x00


	//----- nvinfo : EIATTR_KPARAM_INFO
	.align		4
.L_20:
        /*0028*/ 	.byte	0x04, 0x17
        /*002a*/ 	.short	(.L_22 - .L_21)
.L_21:
        /*002c*/ 	.word	0x00000000
        /*0030*/ 	.short	0x0008
        /*0032*/ 	.short	0x0038
        /*0034*/ 	.byte	0x00, 0xf0, 0x21, 0x00


	//----- nvinfo : EIATTR_KPARAM_INFO
	.align		4
.L_22:
        /*0038*/ 	.byte	0x04, 0x17
        /*003a*/ 	.short	(.L_24 - .L_23)
.L_23:
        /*003c*/ 	.word	0x00000000
        /*0040*/ 	.short	0x0007
        /*0042*/ 	.short	0x0030
        /*0044*/ 	.byte	0x00, 0xf0, 0x21, 0x00


	//----- nvinfo : EIATTR_KPARAM_INFO
	.align		4
.L_24:
        /*0048*/ 	.byte	0x04, 0x17
        /*004a*/ 	.short	(.L_26 - .L_25)
.L_25:
        /*004c*/ 	.word	0x00000000
        /*0050*/ 	.short	0x0006
        /*0052*/ 	.short	0x0028
        /*0054*/ 	.byte	0x00, 0xf0, 0x21, 0x00


	//----- nvinfo : EIATTR_KPARAM_INFO
	.align		4
.L_26:
        /*0058*/ 	.byte	0x04, 0x17
        /*005a*/ 	.short	(.L_28 - .L_27)
.L_27:
        /*005c*/ 	.word	0x00000000
        /*0060*/ 	.short	0x0005
        /*0062*/ 	.short	0x0020
        /*0064*/ 	.byte	0x00, 0xf0, 0x11, 0x00


	//----- nvinfo : EIATTR_KPARAM_INFO
	.align		4
.L_28:
        /*0068*/ 	.byte	0x04, 0x17
        /*006a*/ 	.short	(.L_30 - .L_29)
.L_29:
        /*006c*/ 	.word	0x00000000
        /*0070*/ 	.short	0x0004
        /*0072*/ 	.short	0x001c
        /*0074*/ 	.byte	0x00, 0xf0, 0x11, 0x00


	//----- nvinfo : EIATTR_KPARAM_INFO
	.align		4
.L_30:
        /*0078*/ 	.byte	0x04, 0x17
        /*007a*/ 	.short	(.L_32 - .L_31)
.L_31:
        /*007c*/ 	.word	0x00000000
        /*0080*/ 	.short	0x0003
        /*0082*/ 	.short	0x0018
        /*0084*/ 	.byte	0x00, 0xf0, 0x11, 0x00


	//----- nvinfo : EIATTR_KPARAM_INFO
	.align		4
.L_32:
        /*0088*/ 	.byte	0x04, 0x17
        /*008a*/ 	.short	(.L_34 - .L_33)
.L_33:
        /*008c*/ 	.word	0x00000000
        /*0090*/ 	.short	0x0002
        /*0092*/ 	.short	0x0010
        /*0094*/ 	.byte	0x00, 0xf4, 0x21, 0x00


	//----- nvinfo : EIATTR_KPARAM_INFO
	.align		4
.L_34:
        /*0098*/ 	.byte	0x04, 0x17
        /*009a*/ 	.short	(.L_36 - .L_35)
.L_35:
        /*009c*/ 	.word	0x00000000
        /*00a0*/ 	.short	0x0001
        /*00a2*/ 	.short	0x0008
        /*00a4*/ 	.byte	0x00, 0xf4, 0x21, 0x00


	//----- nvinfo : EIATTR_KPARAM_INFO
	.align		4
.L_36:
        /*00a8*/ 	.byte	0x04, 0x17
        /*00aa*/ 	.short	(.L_38 - .L_37)
.L_37:
        /*00ac*/ 	.word	0x00000000
        /*00b0*/ 	.short	0x0000
        /*00b2*/ 	.short	0x0000
        /*00b4*/ 	.byte	0x00, 0xf4, 0x21, 0x00


	//----- nvinfo : EIATTR_AT_ENTRY_FRAGMENTS
	.align		4
.L_38:
        /*00b8*/ 	.byte	0x04, 0x4f
        /*00ba*/ 	.short	(.L_40 - .L_39)


	//   ....[0]....
.L_39:
        /*00bc*/ 	.word	0x00000004


	//----- nvinfo : EIATTR_RESERVED_SMEM_USED
	.align		4
.L_40:
        /*00c0*/ 	.byte	0x01, 0x41
	.zero		2


	//----- nvinfo : EIATTR_SPARSE_MMA_MASK
	.align		4
        /*00c4*/ 	.byte	0x03, 0x50
        /*00c6*/ 	.short	0x0000


	//----- nvinfo : EIATTR_TCGEN05_1CTA_USED
	.align		4
        /*00c8*/ 	.byte	0x01, 0x51
	.zero		2


	//----- nvinfo : EIATTR_MAXREG_COUNT
	.align		4
        /*00cc*/ 	.byte	0x03, 0x1b
        /*00ce*/ 	.short	0x00ff


	//----- nvinfo : EIATTR_NUM_BARRIERS
	.align		4
        /*00d0*/ 	.byte	0x02, 0x4c
        /*00d2*/ 	.byte	0x01
	.zero		1


	//----- nvinfo : EIATTR_INT_WARP_WIDE_INSTR_OFFSETS
	.align		4
        /*00d4*/ 	.byte	0x04, 0x31
        /*00d6*/ 	.short	(.L_42 - .L_41)


	//   ....[0]....
.L_41:
        /*00d8*/ 	.word	0x00001730


	//   ....[1]....
        /*00dc*/ 	.word	0x00001750


	//   ....[2]....
        /*00e0*/ 	.word	0x000017d0


	//   ....[3]....
        /*00e4*/ 	.word	0x000018e0


	//   ....[4]....
        /*00e8*/ 	.word	0x000018f0


	//   ....[5]....
        /*00ec*/ 	.word	0x00001900


	//   ....[6]....
        /*00f0*/ 	.word	0x00001910


	//   ....[7]....
        /*00f4*/ 	.word	0x00001c10


	//   ....[8]....
        /*00f8*/ 	.word	0x00001c20


	//   ....[9]....
        /*00fc*/ 	.word	0x00001d70


	//   ....[10]....
        /*0100*/ 	.word	0x00001d80


	//   ....[11]....
        /*0104*/ 	.word	0x00001dd0


	//   ....[12]....
        /*0108*/ 	.word	0x00001e10


	//   ....[13]....
        /*010c*/ 	.word	0x00001fa0


	//   ....[14]....
        /*0110*/ 	.word	0x00001fb0


	//   ....[15]....
        /*0114*/ 	.word	0x000021e0


	//   ....[16]....
        /*0118*/ 	.word	0x000021f0


	//   ....[17]....
        /*011c*/ 	.word	0x000026e0


	//   ....[18]....
        /*0120*/ 	.word	0x00002730


	//----- nvinfo : EIATTR_COOP_GROUP_MASK_REGIDS
	.align		4
.L_42:
        /*0124*/ 	.byte	0x04, 0x29
        /*0126*/ 	.short	(.L_44 - .L_43)


	//   ....[0]....
.L_43:
        /*0128*/ 	.word	0xffffffff


	//   ....[1]....
        /*012c*/ 	.word	0xffffffff


	//   ....[2]....
        /*0130*/ 	.word	0xffffffff


	//   ....[3]....
        /*0134*/ 	.word	0xffffffff


	//   ....[4]....
        /*0138*/ 	.word	0xffffffff


	//   ....[5]....
        /*013c*/ 	.word	0xffffffff


	//   ....[6]....
        /*0140*/ 	.word	0xffffffff


	//   ....[7]....
        /*0144*/ 	.word	0xffffffff


	//   ....[8]....
        /*0148*/ 	.word	0xffffffff


	//   ....[9]....
        /*014c*/ 	.word	0xffffffff


	//----- nvinfo : EIATTR_COOP_GROUP_INSTR_OFFSETS
	.align		4
.L_44:
        /*0150*/ 	.byte	0x04, 0x28
        /*0152*/ 	.short	(.L_46 - .L_45)


	//   ....[0]....
.L_45:
        /*0154*/ 	.word	0x00000050


	//   ....[1]....
        /*0158*/ 	.word	0x00000310


	//   ....[2]....
        /*015c*/ 	.word	0x00000500


	//   ....[3]....
        /*0160*/ 	.word	0x000009c0


	//   ....[4]....
        /*0164*/ 	.word	0x00000b00


	//   ....[5]....
        /*0168*/ 	.word	0x00000fb0


	//   ....[6]....
        /*016c*/ 	.word	0x000010f0


	//   ....[7]....
        /*0170*/ 	.word	0x000015e0


	//   ....[8]....
        /*0174*/ 	.word	0x00002570


	//   ....[9]....
        /*0178*/ 	.word	0x000027e0


	//----- nvinfo : EIATTR_VRC_CTA_INIT_COUNT
	.align		4
.L_46:
        /*017c*/ 	.byte	0x02, 0x4a
        /*017e*/ 	.byte	0x80
	.zero		1


	//----- nvinfo : EIATTR_MBARRIER_INSTR_OFFSETS
	.align		4
        /*0180*/ 	.byte	0x04, 0x39
        /*0182*/ 	.short	(.L_48 - .L_47)


	//   ....[0]....
.L_47:
        /*0184*/ 	.word	0x000017f0
        /*0188*/ 	.word	0x000000ff
        /*018c*/ 	.word	0x00008000
        /*0190*/ 	.short	0x0100
        /*0192*/ 	.byte	0x08
	.zero		1


	//   ....[1]....
        /*0194*/ 	.word	0x00001800
        /*0198*/ 	.word	0x000000ff
        /*019c*/ 	.word	0x00008010
        /*01a0*/ 	.short	0x0100
        /*01a2*/ 	.byte	0x08
	.zero		1


	//   ....[2]....
        /*01a4*/ 	.word	0x00001ad0
        /*01a8*/ 	.word	0x000000ff
        /*01ac*/ 	.word	0x00008000
        /*01b0*/ 	.short	0x010a
        /*01b2*/ 	.byte	0x08
	.zero		1


	//   ....[3]....
        /*01b4*/ 	.word	0x00001c70
        /*01b8*/ 	.word	0x000000ff
        /*01bc*/ 	.word	0x00008010
        /*01c0*/ 	.short	0x010a
        /*01c2*/ 	.byte	0x08
	.zero		1


	//   ....[4]....
        /*01c4*/ 	.word	0x00001e80
        /*01c8*/ 	.word	0x000000ff
        /*01cc*/ 	.word	0x00008000
        /*01d0*/ 	.short	0x010a
        /*01d2*/ 	.byte	0x08
	.zero		1


	//   ....[5]....
        /*01d4*/ 	.word	0x00001ff0
        /*01d8*/ 	.word	0x000000ff
        /*01dc*/ 	.word	0x00008010
        /*01e0*/ 	.short	0x010a
        /*01e2*/ 	.byte	0x08
	.zero		1


	//   ....[6]....
        /*01e4*/ 	.word	0x00002080
        /*01e8*/ 	.word	0x000000ff
        /*01ec*/ 	.word	0x00008000
        /*01f0*/ 	.short	0x0108
        /*01f2*/ 	.byte	0x08
	.zero		1


	//   ....[7]....
        /*01f4*/ 	.word	0x00002090
        /*01f8*/ 	.word	0x000000ff
        /*01fc*/ 	.word	0x00008010
        /*0200*/ 	.short	0x0108
        /*0202*/ 	.byte	0x08
	.zero		1


	//   ....[8]....
        /*0204*/ 	.word	0x00002800
        /*0208*/ 	.word	0x000000ff
        /*020c*/ 	.word	0x00008000
        /*0210*/ 	.short	0x010a
        /*0212*/ 	.byte	0x08
	.zero		1


	//   ....[9]....
        /*0214*/ 	.word	0x00002830
        /*0218*/ 	.word	0x000000ff
        /*021c*/ 	.word	0x00008010
        /*0220*/ 	.short	0x010a
        /*0222*/ 	.byte	0x08
	.zero		1


	//   ....[10]....
        /*0224*/ 	.word	0x00002860
        /*0228*/ 	.word	0x000000ff
        /*022c*/ 	.word	0x00008000
        /*0230*/ 	.short	0x010a
        /*0232*/ 	.byte	0x08
	.zero		1


	//   ....[11]....
        /*0234*/ 	.word	0x00002890
        /*0238*/ 	.word	0x000000ff
        /*023c*/ 	.word	0x00008010
        /*0240*/ 	.short	0x010a
        /*0242*/ 	.byte	0x08
	.zero		1


	//----- nvinfo : EIATTR_NUM_MBARRIERS
	.align		4
.L_48:
        /*0244*/ 	.byte	0x03, 0x38
        /*0246*/ 	.short	0x0002


	//----- nvinfo : EIATTR_EXIT_INSTR_OFFSETS
	.align		4
        /*0248*/ 	.byte	0x04, 0x1c
        /*024a*/ 	.short	(.L_50 - .L_49)


	//   ....[0]....
.L_49:
        /*024c*/ 	.word	0x000027f0


	//----- nvinfo : EIATTR_REQNTID
	.align		4
.L_50:
        /*0250*/ 	.byte	0x04, 0x10
        /*0252*/ 	.short	(.L_52 - .L_51)
.L_51:
        /*0254*/ 	.word	0x00000100
        /*0258*/ 	.word	0x00000001
        /*025c*/ 	.word	0x00000001


	//----- nvinfo : EIATTR_CRS_STACK_SIZE
	.align		4
.L_52:
        /*0260*/ 	.byte	0x04, 0x1e
        /*0262*/ 	.short	(.L_54 - .L_53)
.L_53:
        /*0264*/ 	.word	0x00000000


	//----- nvinfo : EIATTR_CBANK_PARAM_SIZE
	.align		4
.L_54:
        /*0268*/ 	.byte	0x03, 0x19
        /*026a*/ 	.short	0x0050


	//----- nvinfo : EIATTR_PARAM_CBANK
	.align		4
        /*026c*/ 	.byte	0x04, 0x0a
        /*026e*/ 	.short	(.L_56 - .L_55)
	.align		4
.L_55:
        /*0270*/ 	.word	index@(.nv.constant0.gluon_tcgen05)
        /*0274*/ 	.short	0x0380
        /*0276*/ 	.short	0x0050


	//----- nvinfo : EIATTR_SW_WAR
	.align		4
.L_56:
        /*0278*/ 	.byte	0x04, 0x36
        /*027a*/ 	.short	(.L_58 - .L_57)
.L_57:
        /*027c*/ 	.word	0x00000008
.L_58:


//--------------------- .nv.compat                --------------------------
	.section	.nv.compat,"",@"SHT_CUDA_COMPAT_INFO"
	.align	4
        /*0000*/ 	.byte	0x02, 0x02, 0x02, 0x00, 0x02, 0x05, 0x05, 0x00, 0x02, 0x03, 0x03, 0x00, 0x02, 0x06, 0x01, 0x00


//--------------------- .nv.callgraph             --------------------------
	.section	.nv.callgraph,"",@"SHT_CUDA_CALLGRAPH"
	.align	4
	.sectionentsize	8
	.align		4
        /*0000*/ 	.word	0x00000000
	.align		4
        /*0004*/ 	.word	0xffffffff
	.align		4
        /*0008*/ 	.word	0x00000000
	.align		4
        /*000c*/ 	.word	0xfffffffe
	.align		4
        /*0010*/ 	.word	0x00000000
	.align		4
        /*0014*/ 	.word	0xfffffffd
	.align		4
        /*0018*/ 	.word	0x00000000
	.align		4
        /*001c*/ 	.word	0xfffffffc


//--------------------- .text.gluon_tcgen05       --------------------------
	.section	.text.gluon_tcgen05,"ax",@progbits
	.align	128
        .global         gluon_tcgen05
        .type           gluon_tcgen05,@function
        .size           gluon_tcgen05,(.L_x_73 - gluon_tcgen05)
        .other          gluon_tcgen05,@"STO_CUDA_ENTRY STV_DEFAULT"
gluon_tcgen05:
.text.gluon_tcgen05:
[----:B------:R-:W1:Y:S01]  /*0000*/  LDC R1, c[0x0][0x37c] ;  /* 0x0000df00ff017b82 */ /* 0x000e620000000800 */
[----:B------:R-:W2:Y:S02]  /*0010*/  S2R R0, SR_TID.X ;  /* 0x0000000000007919 */ /* 0x000ea40000002100 */
[----:B--2---:R-:W-:-:S13]  /*0020*/  ISETP.GE.U32.AND P2, PT, R0, 0x20, PT ;  /* 0x000000200000780c */ /* 0x004fda0003f46070 */
[----:B------:R-:W-:Y:S05]  /*0030*/  @P2 BRA `(.L_x_0) ;  /* 0x0000000000b82947 */ /* 0x000fea0003800000 */
[----:B------:R-:W2:Y:S01]  /*0040*/  S2UR UR6, SR_CgaCtaId ;  /* 0x00000000000679c3 */ /* 0x000ea20000008800 */
[----:B------:R-:W-:Y:S01]  /*0050*/  NOP ;  /* 0x0000000000007918 */ /* 0x000fe20000000000 */
[----:B------:R-:W-:Y:S02]  /*0060*/  UMOV UR4, 0x40 ;  /* 0x0000004000047882 */ /* 0x000fe40000000000 */
[----:B--2---:R-:W-:-:S09]  /*0070*/  ULEA UR4, UR6, UR4, 0x18 ;  /* 0x0000000406047291 */ /* 0x004fd2000f8ec0ff */
[----:B------:R-:W2:Y:S01]  /*0080*/  LDS.U8 R2, [UR4] ;  /* 0x00000004ff027984 */ /* 0x000ea20008000000 */
[----:B------:R-:W-:Y:S02]  /*0090*/  UMOV UR4, 0x400 ;  /* 0x0000040000047882 */ /* 0x000fe40000000000 */
[----:B------:R-:W-:Y:S01]  /*00a0*/  ULEA UR4, UR6, UR4, 0x18 ;  /* 0x0000000406047291 */ /* 0x000fe2000f8ec0ff */
[----:B--2---:R-:W-:-:S13]  /*00b0*/  ISETP.NE.AND P0, PT, R2, RZ, PT ;  /* 0x000000ff0200720c */ /* 0x004fda0003f05270 */
[----:B------:R-:W-:Y:S05]  /*00c0*/  @P0 BRA `(.L_x_1) ;  /* 0x00000000007c0947 */ /* 0x000fea0003800000 */
[----:B------:R-:W-:-:S13]  /*00d0*/  ELECT P0, URZ, PT ;  /* 0x0000000000ff782f */ /* 0x000fda0003800000 */
[----:B------:R-:W-:Y:S05]  /*00e0*/  @!P0 BRA `(.L_x_2) ;  /* 0x0000000000848947 */ /* 0x000fea0003800000 */
[----:B------:R-:W-:Y:S01]  /*00f0*/  UMOV UR5, 0x4 ;  /* 0x0000000400057882 */ /* 0x000fe20000000000 */
[----:B------:R-:W-:Y:S02]  /*0100*/  IMAD.MOV.U32 R5, RZ, RZ, 0x1 ;  /* 0x00000001ff057424 */ /* 0x000fe400078e00ff */
[----:B------:R-:W-:Y:S02]  /*0110*/  IMAD.MOV.U32 R3, RZ, RZ, 0xf ;  /* 0x0000000fff037424 */ /* 0x000fe400078e00ff */
[----:B------:R-:W-:Y:S04]  /*0120*/  DEPBAR.LE SB2, 0x36 ;  /* 0x0000ad800000791a */ /* 0x000fe80000000000 */
[----:B------:R-:W2:Y:S02]  /*0130*/  UTCATOMSWS.FIND_AND_SET.ALIGN UP0, UR5, UR5 ;  /* 0x00000005000575e3 */ /* 0x000ea40008000800 */
[----:B--2---:R-:W-:-:S04]  /*0140*/  PLOP3.LUT P0, PT, PT, PT, UP0, 0x80, 0x8 ;  /* 0x000000000008781c */ /* 0x004fc80003f0f008 */
[----:B------:R-:W-:-:S04]  /*0150*/  SEL R2, RZ, 0xffffffff, !P0 ;  /* 0xffffffffff027807 */ /* 0x000fc80004000000 */
[----:B------:R-:W-:Y:S01]  /*0160*/  ISETP.NE.AND P0, PT, R2, RZ, PT ;  /* 0x000000ff0200720c */ /* 0x000fe20003f05270 */
[----:B------:R-:W-:-:S12]  /*0170*/  IMAD.U32 R2, RZ, RZ, UR5 ;  /* 0x00000005ff027e24 */ /* 0x000fd8000f8e00ff */
[----:B------:R-:W-:Y:S05]  /*0180*/  @P0 BRA `(.L_x_3) ;  /* 0x0000000000240947 */ /* 0x000fea0003800000 */
.L_x_4:
[----:B------:R-:W-:Y:S05]  /*0190*/  NANOSLEEP 0x64 ;  /* 0x000000640000795d */ /* 0x000fea0003800000 */
[----:B------:R-:W-:-:S05]  /*01a0*/  UMOV UR5, 0x4 ;  /* 0x0000000400057882 */ /* 0x000fca0000000000 */
[----:B------:R-:W-:Y:S04]  /*01b0*/  DEPBAR.LE SB2, 0x36 ;  /* 0x0000ad800000791a */ /* 0x000fe80000000000 */
[----:B------:R-:W2:Y:S02]  /*01c0*/  UTCATOMSWS.FIND_AND_SET.ALIGN UP0, UR5, UR5 ;  /* 0x00000005000575e3 */ /* 0x000ea40008000800 */
[----:B--2---:R-:W-:-:S04]  /*01d0*/  PLOP3.LUT P0, PT, PT, PT, UP0, 0x80, 0x8 ;  /* 0x000000000008781c */ /* 0x004fc80003f0f008 */
[----:B------:R-:W-:-:S04]  /*01e0*/  SEL R2, RZ, 0xffffffff, !P0 ;  /* 0xffffffffff027807 */ /* 0x000fc80004000000 */
[----:B------:R-:W-:Y:S01]  /*01f0*/  ISETP.NE.AND P0, PT, R2, RZ, PT ;  /* 0x000000ff0200720c */ /* 0x000fe20003f05270 */
[----:B------:R-:W-:-:S12]  /*0200*/  IMAD.U32 R2, RZ, RZ, UR5 ;  /* 0x00000005ff027e24 */ /* 0x000fd8000f8e00ff */
[----:B------:R-:W-:Y:S05]  /*0210*/  @!P0 BRA `(.L_x_4) ;  /* 0xfffffffc00dc8947 */ /* 0x000fea000383ffff */
.L_x_3:
[C---:B------:R-:W-:Y:S01]  /*0220*/  VIADD R4, R2.reuse, 0x10 ;  /* 0x0000001002047836 */ /* 0x040fe20000000000 */
[----:B------:R-:W-:Y:S01]  /*0230*/  UMOV UR5, 0x50 ;  /* 0x0000005000057882 */ /* 0x000fe20000000000 */
[----:B------:R-:W-:Y:S01]  /*0240*/  SHF.L.U32 R3, R3, R2, RZ ;  /* 0x0000000203037219 */ /* 0x000fe200000006ff */
[----:B------:R-:W-:Y:S01]  /*0250*/  ULEA UR5, UR6, UR5, 0x18 ;  /* 0x0000000506057291 */ /* 0x000fe2000f8ec0ff */
[----:B------:R-:W-:Y:S01]  /*0260*/  IMAD.SHL.U32 R2, R2, 0x20, RZ ;  /* 0x0000002002027824 */ /* 0x000fe200078e00ff */
[----:B------:R-:W-:-:S04]  /*0270*/  SHF.L.U32 R4, R5, R4, RZ ;  /* 0x0000000405047219 */ /* 0x000fc800000006ff */
[----:B------:R-:W-:-:S05]  /*0280*/  LOP3.LUT R3, R4, R3, RZ, 0xfc, !PT ;  /* 0x0000000304037212 */ /* 0x000fca00078efcff */
[----:B------:R2:W-:Y:S04]  /*0290*/  ATOMS.OR RZ, [UR5], R3 ;  /* 0x00000003ffff798c */ /* 0x0005e8000b000005 */
[----:B------:R2:W-:Y:S01]  /*02a0*/  STS [UR4], R2 ;  /* 0x00000002ff007988 */ /* 0x0005e20008000804 */
[----:B------:R-:W-:Y:S05]  /*02b0*/  BRA `(.L_x_2) ;  /* 0x0000000000107947 */ /* 0x000fea0003800000 */
.L_x_1:
[----:B------:R-:W-:Y:S01]  /*02c0*/  IMAD.MOV.U32 R3, RZ, RZ, -0x1 ;  /* 0xffffffffff037424 */ /* 0x000fe200078e00ff */
[----:B------:R-:W-:-:S04]  /*02d0*/  MOV R2, 0x300 ;  /* 0x0000030000027802 */ /* 0x000fc80000000f00 */
[----:B------:R2:W-:Y:S03]  /*02e0*/  STS [UR4], R3 ;  /* 0x00000003ff007988 */ /* 0x0005e60008000804 */
[----:B-12---:R-:W-:Y:S05]  /*02f0*/  CALL.REL.NOINC `($__internal_1_$__cuda_sm10x_tcgen05_guardrail_trap_phase_invalid_during_alloc) ;  /* 0x00000024007c7944 */ /* 0x006fea0003c00000 */
.L_x_2:
[----:B------:R-:W-:Y:S05]  /*0300*/  WARPSYNC.ALL ;  /* 0x0000000000007948 */ /* 0x000fea0003800000 */
[----:B------:R-:W-:Y:S01]  /*0310*/  NOP ;  /* 0x0000000000007918 */ /* 0x000fe20000000000 */
.L_x_0:
[----:B------:R-:W3:Y:S08]  /*0320*/  S2UR UR4, SR_CgaCtaId ;  /* 0x00000000000479c3 */ /* 0x000ef00000008800 */
[----:B------:R-:W-:Y:S01]  /*0330*/  BAR.SYNC.DEFER_BLOCKING 0x0 ;  /* 0x0000000000007b1d */ /* 0x000fe20000010000 */
[----:B------:R-:W-:-:S05]  /*0340*/  LOP3.LUT R68, R0, 0xff, RZ, 0xc0, !PT ;  /* 0x000000ff00447812 */ /* 0x000fca00078ec0ff */
[----:B------:R-:W-:Y:S02]  /*0350*/  UMOV UR8, 0x400 ;  /* 0x0000040000087882 */ /* 0x000fe40000000000 */
[----:B------:R-:W4:Y:S08]  /*0360*/  LDC R4, c[0x0][0x398] ;  /* 0x0000e600ff047b82 */ /* 0x000f300000000800 */
[----:B------:R-:W5:Y:S01]  /*0370*/  LDC R10, c[0x0][0x3a0] ;  /* 0x0000e800ff0a7b82 */ /* 0x000f620000000800 */
[----:B---3--:R-:W-:-:S07]  /*0380*/  ULEA UR8, UR4, UR8, 0x18 ;  /* 0x0000000804087291 */ /* 0x008fce000f8ec0ff */
[----:B------:R-:W3:Y:S02]  /*0390*/  S2UR UR20, SR_CTAID.Y ;  /* 0x00000000001479c3 */ /* 0x000ee40000002600 */
[----:B--2---:R-:W2:Y:S06]  /*03a0*/  LDS R3, [UR8] ;  /* 0x00000008ff037984 */ /* 0x004eac0008000800 */
[----:B------:R-:W-:Y:S06]  /*03b0*/  BAR.SYNC.DEFER_BLOCKING 0x0 ;  /* 0x0000000000007b1d */ /* 0x000fec0000010000 */
[----:B------:R-:W-:Y:S05]  /*03c0*/  @P2 BRA `(.L_x_5) ;  /* 0x0000000000182947 */ /* 0x000fea0003800000 */
[----:B------:R-:W-:Y:S01]  /*03d0*/  ELECT P0, URZ, PT ;  /* 0x0000000000ff782f */ /* 0x000fe20003800000 */
[----:B------:R-:W-:Y:S01]  /*03e0*/  IMAD.MOV.U32 R2, RZ, RZ, 0x1 ;  /* 0x00000001ff027424 */ /* 0x000fe200078e00ff */
[----:B------:R-:W-:Y:S01]  /*03f0*/  UMOV UR5, 0x40 ;  /* 0x0000004000057882 */ /* 0x000fe20000000000 */
[----:B------:R-:W-:Y:S01]  /*0400*/  UVIRTCOUNT.DEALLOC.SMPOOL 0x80 ;  /* 0x000000800000784c */ /* 0x000fe20000000000 */
[----:B------:R-:W-:-:S09]  /*0410*/  ULEA UR5, UR4, UR5, 0x18 ;  /* 0x0000000504057291 */ /* 0x000fd2000f8ec0ff */
[----:B------:R5:W-:Y:S03]  /*0420*/  @P0 STS.U8 [UR5], R2 ;  /* 0x00000002ff000988 */ /* 0x000be60008000005 */
.L_x_5:
[----:B------:R-:W5:Y:S01]  /*0430*/  S2UR UR4, SR_CTAID.Z ;  /* 0x00000000000479c3 */ /* 0x000f620000002700 */
[----:B------:R-:W4:Y:S01]  /*0440*/  LDCU UR5, c[0x0][0x370] ;  /* 0x00006e00ff0577ac */ /* 0x000f220008000800 */
[----:B------:R-:W-:Y:S01]  /*0450*/  ISETP.GE.U32.AND P0, PT, R68, 0x20, PT ;  /* 0x000000204400780c */ /* 0x000fe20003f06070 */
[----:B----4-:R-:W-:Y:S01]  /*0460*/  VIADD R4, R4, 0xffffffff ;  /* 0xffffffff04047836 */ /* 0x010fe20000000000 */
[C---:B------:R-:W-:Y:S01]  /*0470*/  ISETP.NE.U32.AND P3, PT, R68.reuse, RZ, PT ;  /* 0x000000ff4400720c */ /* 0x040fe20003f65070 */
[----:B------:R-:W5:Y:S01]  /*0480*/  LDCU UR6, c[0x0][0x374] ;  /* 0x00006e80ff0677ac */ /* 0x000f620008000800 */
[----:B------:R-:W-:Y:S01]  /*0490*/  LEA R11, R68, UR8, 0x2 ;  /* 0x00000008440b7c11 */ /* 0x000fe2000f8e10ff */
[----:B-----5:R-:W-:Y:S01]  /*04a0*/  VIADD R12, R10, 0xffffffff ;  /* 0xffffffff0a0c7836 */ /* 0x020fe20000000000 */
[----:B------:R-:W4:Y:S01]  /*04b0*/  S2UR UR11, SR_CTAID.X ;  /* 0x00000000000b79c3 */ /* 0x000f220000002500 */
[----:B------:R-:W5:Y:S01]  /*04c0*/  LDCU.64 UR14, c[0x0][0x3c0] ;  /* 0x00007800ff0e77ac */ /* 0x000f620008000a00 */
[----:B--2---:R-:W-:Y:S01]  /*04d0*/  R2UR UR30, R3 ;  /* 0x00000000031e72ca */ /* 0x004fe200000e0000 */
[----:B------:R-:W-:Y:S04]  /*04e0*/  BSSY.RECONVERGENT B0, `(.L_x_6) ;  /* 0x0000011000007945 */ /* 0x000fe80003800200 */
[----:B------:R2:W-:Y:S01]  /*04f0*/  @!P0 STS [R11], RZ ;  /* 0x000000ff0b008388 */ /* 0x0005e20000000800 */
[----:B------:R-:W-:-:S03]  /*0500*/  NOP ;  /* 0x0000000000007918 */ /* 0x000fc60000000000 */
[----:B------:R2:W-:Y:S01]  /*0510*/  @!P3 STS [UR8+0x24], R4 ;  /* 0x00002404ff00b988 */ /* 0x0005e20008000808 */
[----:B---3--:R-:W-:-:S03]  /*0520*/  UIMAD UR4, UR4, UR6, UR20 ;  /* 0x00000006040472a4 */ /* 0x008fc6000f8e0214 */
[----:B------:R2:W-:Y:S01]  /*0530*/  @!P3 STS [UR8+0x20], R12 ;  /* 0x0000200cff00b988 */ /* 0x0005e20008000808 */
[----:B----4-:R-:W-:-:S04]  /*0540*/  UIMAD UR4, UR4, UR5, UR11 ;  /* 0x00000005040472a4 */ /* 0x010fc8000f8e020b */
[----:B------:R-:W-:-:S04]  /*0550*/  UIMAD UR4, UR4, 0x180, URZ ;  /* 0x00000180040478a4 */ /* 0x000fc8000f8e02ff */
[----:B-----5:R-:W-:-:S04]  /*0560*/  UIADD3 UR12, UP0, UPT, UR4, UR14, URZ ;  /* 0x0000000e040c7290 */ /* 0x020fc8000ff1e0ff */
[----:B------:R-:W-:Y:S01]  /*0570*/  ULEA.HI.X.SX32 UR13, UR4, UR15, 0x1, UP0 ;  /* 0x0000000f040d7291 */ /* 0x000fe200080f0eff */
[----:B--2---:R-:W-:Y:S11]  /*0580*/  @P3 BRA `(.L_x_7) ;  /* 0x0000000000183947 */ /* 0x004ff60003800000 */
[----:B------:R-:W2:Y:S01]  /*0590*/  LDS R2, [UR8+0x8] ;  /* 0x00000808ff027984 */ /* 0x000ea20008000800 */
[----:B------:R-:W3:Y:S01]  /*05a0*/  LDC.64 R6, c[0x0][0x380] ;  /* 0x0000e000ff067b82 */ /* 0x000ee20000000a00 */
[----:B------:R-:W-:Y:S02]  /*05b0*/  IMAD.MOV.U32 R3, RZ, RZ, 0x70 ;  /* 0x00000070ff037424 */ /* 0x000fe400078e00ff */
[----:B---3--:R3:W-:Y:S03]  /*05c0*/  STS.64 [UR8], R6 ;  /* 0x00000006ff007988 */ /* 0x0087e60008000a08 */
[----:B--2---:R-:W-:-:S05]  /*05d0*/  LOP3.LUT R2, R2, 0x10, R3, 0xd8, !PT ;  /* 0x0000001002027812 */ /* 0x004fca00078ed803 */
[----:B------:R3:W-:Y:S02]  /*05e0*/  STS [UR8+0x8], R2 ;  /* 0x00000802ff007988 */ /* 0x0007e40008000808 */
.L_x_7:
[----:B------:R-:W-:Y:S05]  /*05f0*/  BSYNC.RECONVERGENT B0 ;  /* 0x0000000000007941 */ /* 0x000fea0003800200 */
.L_x_6:
[----:B------:R-:W-:Y:S04]  /*0600*/  BSSY.RECONVERGENT B0, `(.L_x_8) ;  /* 0x000000a000007945 */ /* 0x000fe80003800200 */
[----:B------:R-:W-:Y:S05]  /*0610*/  @P3 BRA `(.L_x_9) ;  /* 0x0000000000203947 */ /* 0x000fea0003800000 */
[----:B---3--:R-:W2:Y:S01]  /*0620*/  LDS R2, [UR8+0x34] ;  /* 0x00003408ff027984 */ /* 0x008ea20008000800 */
[----:B------:R-:W-:Y:S02]  /*0630*/  IMAD.MOV.U32 R3, RZ, RZ, 0x3f000000 ;  /* 0x3f000000ff037424 */ /* 0x000fe400078e00ff */
[----:B------:R-:W-:Y:S01]  /*0640*/  @!P3 IMAD.MOV.U32 R5, RZ, RZ, 0x7f ;  /* 0x0000007fff05b424 */ /* 0x000fe200078e00ff */
[----:B------:R-:W3:Y:S02]  /*0650*/  @!P3 LDS R6, [UR8+0x38] ;  /* 0x00003808ff06b984 */ /* 0x000ee40008000800 */
[----:B--2---:R-:W-:Y:S02]  /*0660*/  LOP3.LUT R2, R2, 0xff000000, R3, 0xb8, !PT ;  /* 0xff00000002027812 */ /* 0x004fe400078eb803 */
[----:B---3--:R-:W-:-:S03]  /*0670*/  @!P3 LOP3.LUT R3, R6, 0xff, R5, 0xb8, !PT ;  /* 0x000000ff0603b812 */ /* 0x008fc600078eb805 */
[----:B------:R2:W-:Y:S04]  /*0680*/  STS [UR8+0x34], R2 ;  /* 0x00003402ff007988 */ /* 0x0005e80008000808 */
[----:B------:R2:W-:Y:S02]  /*0690*/  @!P3 STS [UR8+0x38], R3 ;  /* 0x00003803ff00b988 */ /* 0x0005e40008000808 */
.L_x_9:
[----:B------:R-:W-:Y:S05]  /*06a0*/  BSYNC.RECONVERGENT B0 ;  /* 0x0000000000007941 */ /* 0x000fea0003800200 */
.L_x_8:
[----:B------:R-:W-:Y:S04]  /*06b0*/  BSSY.RECONVERGENT B0, `(.L_x_10) ;  /* 0x000000e000007945 */ /* 0x000fe80003800200 */
[----:B------:R-:W-:Y:S05]  /*06c0*/  @P3 BRA `(.L_x_11) ;  /* 0x0000000000303947 */ /* 0x000fea0003800000 */
[----:B--2---:R-:W2:Y:S01]  /*06d0*/  LDS R3, [UR8+0x34] ;  /* 0x00003408ff037984 */ /* 0x004ea20008000800 */
[----:B------:R-:W4:Y:S03]  /*06e0*/  LDC.64 R8, c[0x0][0x3a8] ;  /* 0x0000ea00ff087b82 */ /* 0x000f260000000a00 */
[----:B---3--:R-:W3:Y:S01]  /*06f0*/  LDS R2, [UR8+0x1c] ;  /* 0x00001c08ff027984 */ /* 0x008ee20008000800 */
[C---:B----4-:R-:W-:Y:S01]  /*0700*/  SHF.L.U64.HI R6, R8.reuse, 0x1, R9 ;  /* 0x0000000108067819 */ /* 0x050fe20000010209 */
[----:B------:R-:W-:-:S03]  /*0710*/  IMAD.SHL.U32 R5, R8, 0x2, RZ ;  /* 0x0000000208057824 */ /* 0x000fc600078e00ff */
[--C-:B------:R-:W-:Y:S02]  /*0720*/  SHF.R.U32.HI R7, RZ, 0x4, R6.reuse ;  /* 0x00000004ff077819 */ /* 0x100fe40000011606 */
[----:B------:R-:W-:-:S05]  /*0730*/  SHF.R.U64 R5, R5, 0x4, R6 ;  /* 0x0000000405057819 */ /* 0x000fca0000001206 */
[----:B------:R4:W-:Y:S01]  /*0740*/  STS [UR8+0xc], R5 ;  /* 0x00000c05ff007988 */ /* 0x0009e20008000808 */
[----:B--2---:R-:W-:Y:S02]  /*0750*/  LOP3.LUT R3, R3, 0x7, RZ, 0xb8, !PT ;  /* 0x0000000703037812 */ /* 0x004fe400078eb8ff */
[----:B---3--:R-:W-:-:S03]  /*0760*/  LOP3.LUT R2, R2, 0xf, R7, 0xb8, !PT ;  /* 0x0000000f02027812 */ /* 0x008fc600078eb807 */
[----:B------:R4:W-:Y:S04]  /*0770*/  STS [UR8+0x34], R3 ;  /* 0x00003403ff007988 */ /* 0x0009e80008000808 */
[----:B------:R4:W-:Y:S02]  /*0780*/  STS [UR8+0x1c], R2 ;  /* 0x00001c02ff007988 */ /* 0x0009e40008000808 */
.L_x_11:
[----:B------:R-:W-:Y:S05]  /*0790*/  BSYNC.RECONVERGENT B0 ;  /* 0x0000000000007941 */ /* 0x000fea0003800200 */
.L_x_10:
[----:B------:R-:W-:Y:S04]  /*07a0*/  BSSY.RECONVERGENT B1, `(.L_x_12) ;  /* 0x000001a000017945 */ /* 0x000fe80003800200 */
[----:B------:R-:W-:Y:S04]  /*07b0*/  BSSY.RELIABLE B0, `(.L_x_13) ;  /* 0x0000015000007945 */ /* 0x000fe80003800100 */
[----:B------:R-:W-:Y:S05]  /*07c0*/  @P3 BRA `(.L_x_14) ;  /* 0x0000000000203947 */ /* 0x000fea0003800000 */
[----:B--234-:R-:W2:Y:S02]  /*07d0*/  LDS R2, [UR8+0x34] ;  /* 0x00003408ff027984 */ /* 0x01cea40008000800 */
[----:B--2---:R-:W-:-:S05]  /*07e0*/  LOP3.LUT R2, R2, 0x38, RZ, 0xb8, !PT ;  /* 0x0000003802027812 */ /* 0x004fca00078eb8ff */
[----:B------:R2:W-:Y:S01]  /*07f0*/  STS [UR8+0x34], R2 ;  /* 0x00003402ff007988 */ /* 0x0005e20008000808 */
[----:B------:R-:W-:Y:S05]  /*0800*/  @P3 BRA `(.L_x_15) ;  /* 0x0000000000203947 */ /* 0x000fea0003800000 */
[----:B--2---:R-:W2:Y:S01]  /*0810*/  LDS R2, [UR8+0x8] ;  /* 0x00000808ff027984 */ /* 0x004ea20008000800 */
[----:B------:R-:W-:-:S05]  /*0820*/  IMAD.MOV.U32 R3, RZ, RZ, 0x780 ;  /* 0x00000780ff037424 */ /* 0x000fca00078e00ff */
[----:B--2---:R-:W-:-:S05]  /*0830*/  LOP3.LUT R2, R2, 0x500, R3, 0xd8, !PT ;  /* 0x0000050002027812 */ /* 0x004fca00078ed803 */
[----:B------:R5:W-:Y:S02]  /*0840*/  STS [UR8+0x8], R2 ;  /* 0x00000802ff007988 */ /* 0x000be40008000808 */
.L_x_14:
[----:B------:R-:W-:Y:S05]  /*0850*/  @P3 BRA `(.L_x_16) ;  /* 0x0000000000283947 */ /* 0x000fea0003800000 */
[----:B--2345:R-:W2:Y:S02]  /*0860*/  LDS R2, [UR8+0x8] ;  /* 0x00000808ff027984 */ /* 0x03cea40008000800 */
[----:B--2---:R-:W-:-:S05]  /*0870*/  LOP3.LUT R2, R2, 0x1800, RZ, 0xb8, !PT ;  /* 0x0000180002027812 */ /* 0x004fca00078eb8ff */
[----:B------:R3:W-:Y:S02]  /*0880*/  STS [UR8+0x8], R2 ;  /* 0x00000802ff007988 */ /* 0x0007e40008000808 */
.L_x_15:
[----:B------:R-:W-:Y:S05]  /*0890*/  @P3 BREAK.RELIABLE B0 ;  /* 0x0000000000003942 */ /* 0x000fea0003800100 */
[----:B------:R-:W-:Y:S05]  /*08a0*/  @P3 BRA `(.L_x_17) ;  /* 0x0000000000243947 */ /* 0x000fea0003800000 */
[----:B------:R-:W4:Y:S01]  /*08b0*/  LDS R3, [UR8+0x8] ;  /* 0x00000808ff037984 */ /* 0x000f220008000800 */
[----:B--23--:R-:W-:-:S05]  /*08c0*/  IMAD.MOV.U32 R2, RZ, RZ, 0x6000 ;  /* 0x00006000ff027424 */ /* 0x00cfca00078e00ff */
[----:B----4-:R-:W-:-:S04]  /*08d0*/  LOP3.LUT R2, R3, 0x6000, R2, 0xd8, !PT ;  /* 0x0000600003027812 */ /* 0x010fc800078ed802 */
[----:B------:R-:W-:-:S05]  /*08e0*/  LOP3.LUT R2, R2, 0x400000, RZ, 0xb8, !PT ;  /* 0x0040000002027812 */ /* 0x000fca00078eb8ff */
[----:B------:R2:W-:Y:S02]  /*08f0*/  STS [UR8+0x8], R2 ;  /* 0x00000802ff007988 */ /* 0x0005e40008000808 */
.L_x_16:
[----:B------:R-:W-:Y:S05]  /*0900*/  BSYNC.RELIABLE B0 ;  /* 0x0000000000007941 */ /* 0x000fea0003800100 */
.L_x_13:
[----:B--2345:R-:W2:Y:S02]  /*0910*/  @!P3 LDS R2, [UR8+0x8] ;  /* 0x00000808ff02b984 */ /* 0x03cea40008000800 */
[----:B--2---:R-:W-:-:S05]  /*0920*/  @!P3 LOP3.LUT R2, R2, 0x8000, RZ, 0xb8, !PT ;  /* 0x000080000202b812 */ /* 0x004fca00078eb8ff */
[----:B------:R4:W-:Y:S02]  /*0930*/  @!P3 STS [UR8+0x8], R2 ;  /* 0x00000802ff00b988 */ /* 0x0009e40008000808 */
.L_x_17:
[----:B------:R-:W-:Y:S05]  /*0940*/  BSYNC.RECONVERGENT B1 ;  /* 0x0000000000017941 */ /* 0x000fea0003800200 */
.L_x_12:
[----:B------:R-:W-:Y:S05]  /*0950*/  WARPSYNC.ALL ;  /* 0x0000000000007948 */ /* 0x000fea0003800000 */
[----:B------:R-:W-:Y:S01]  /*0960*/  NOP ;  /* 0x0000000000007918 */ /* 0x000fe20000000000 */
[----:B------:R-:W5:Y:S02]  /*0970*/  LDC R5, c[0x0][0x39c] ;  /* 0x0000e700ff057b82 */ /* 0x000f640000000800 */
[----:B-----5:R-:W-:Y:S01]  /*0980*/  VIADD R5, R5, 0xffffffff ;  /* 0xffffffff05057836 */ /* 0x020fe20000000000 */
[----:B------:R-:W-:Y:S06]  /*0990*/  @P0 BRA `(.L_x_18) ;  /* 0x0000000000300947 */ /* 0x000fec0003800000 */
[----:B--234-:R-:W2:Y:S01]  /*09a0*/  S2R R2, SR_LANEID ;  /* 0x0000000000027919 */ /* 0x01cea20000000000 */
[----:B------:R-:W-:Y:S05]  /*09b0*/  WARPSYNC.ALL ;  /* 0x0000000000007948 */ /* 0x000fea0003800000 */
[----:B------:R-:W-:Y:S01]  /*09c0*/  NOP ;  /* 0x0000000000007918 */ /* 0x000fe20000000000 */
[----:B--2---:R-:W-:-:S05]  /*09d0*/  IMAD.SHL.U32 R6, R2, 0x4, RZ ;  /* 0x0000000402067824 */ /* 0x004fca00078e00ff */
[----:B------:R-:W2:Y:S01]  /*09e0*/  LDS R7, [R6+UR8] ;  /* 0x0000000806077984 */ /* 0x000ea20008000800 */
[----:B------:R-:W-:-:S05]  /*09f0*/  IADD3 R2, P1, PT, R6, UR12, RZ ;  /* 0x0000000c06027c10 */ /* 0x000fca000ff3e0ff */
[----:B------:R-:W-:-:S05]  /*0a00*/  IMAD.X R3, RZ, RZ, UR13, P1 ;  /* 0x0000000dff037e24 */ /* 0x000fca00088e06ff */
[----:B--2---:R5:W2:Y:S01]  /*0a10*/  ATOMG.E.EXCH.STRONG.GPU PT, RZ, [R2], R7 ;  /* 0x0000000702ff73a8 */ /* 0x004aa200041ee100 */
[----:B------:R-:W-:-:S04]  /*0a20*/  DEPBAR {5,4,3,2,1,0} ;  /* 0x0000003f0000791a */ /* 0x000fc80000000000 */
[----:B------:R-:W3:Y:S02]  /*0a30*/  CCTL.E.C.LDCU.IV.DEEP [UR12] ;  /* 0x000000000c007540 */ /* 0x000ee40009c08000 */
[----:B---3--:R5:W-:Y:S01]  /*0a40*/  UTMACCTL.IV [UR12] ;  /* 0x000000000c0079b9 */ /* 0x008be20008000000 */
[----:B------:R-:W-:Y:S01]  /*0a50*/  NOP ;  /* 0x0000000000007918 */ /* 0x000fe20000000000 */
.L_x_18:
[----:B------:R-:W-:Y:S05]  /*0a60*/  @P0 BRA `(.L_x_19) ;  /* 0x00000000000c0947 */ /* 0x000fea0003800000 */
[----:B------:R0:W-:Y:S01]  /*0a70*/  UTMACMDFLUSH ;  /* 0x00000000000079b7 */ /* 0x0001e20000000000 */
[----:B------:R-:W-:Y:S05]  /*0a80*/  @P0 BRA `(.L_x_19) ;  /* 0x0000000000040947 */ /* 0x000fea0003800000 */
[----:B------:R-:W-:-:S04]  /*0a90*/  DEPBAR.LE SB0, 0x0 ;  /* 0x000080000000791a */ /* 0x000fc80000000000 */
.L_x_19:
[----:B------:R-:W-:Y:S05]  /*0aa0*/  WARPSYNC.ALL ;  /* 0x0000000000007948 */ /* 0x000fea0003800000 */
[----:B------:R-:W-:Y:S01]  /*0ab0*/  NOP ;  /* 0x0000000000007918 */ /* 0x000fe20000000000 */
[----:B--2---:R-:W-:Y:S06]  /*0ac0*/  BAR.SYNC.DEFER_BLOCKING 0x0 ;  /* 0x0000000000007b1d */ /* 0x004fec0000010000 */
[----:B------:R-:W-:Y:S02]  /*0ad0*/  BSSY.RECONVERGENT B1, `(.L_x_20) ;  /* 0x000000b000017945 */ /* 0x000fe40003800200 */
[----:B------:R-:W-:Y:S06]  /*0ae0*/  BAR.SYNC.DEFER_BLOCKING 0x0 ;  /* 0x0000000000007b1d */ /* 0x000fec0000010000 */
[----:B------:R2:W-:Y:S01]  /*0af0*/  @!P0 STS [R11], RZ ;  /* 0x000000ff0b008388 */ /* 0x0005e20000000800 */
[----:B------:R-:W-:Y:S01]  /*0b00*/  NOP ;  /* 0x0000000000007918 */ /* 0x000fe20000000000 */
[----:B------:R-:W-:Y:S05]  /*0b10*/  @P3 BRA `(.L_x_21) ;  /* 0x0000000000183947 */ /* 0x000fea0003800000 */
[----:B---345:R-:W3:Y:S01]  /*0b20*/  LDS R2, [UR8+0x8] ;  /* 0x00000808ff027984 */ /* 0x038ee20008000800 */
[----:B------:R-:W4:Y:S01]  /*0b30*/  LDC.64 R6, c[0x0][0x388] ;  /* 0x0000e200ff067b82 */ /* 0x000f220000000a00 */
[----:B------:R-:W-:Y:S02]  /*0b40*/  IMAD.MOV.U32 R3, RZ, RZ, 0x70 ;  /* 0x00000070ff037424 */ /* 0x000fe400078e00ff */
[----:B----4-:R4:W-:Y:S03]  /*0b50*/  STS.64 [UR8], R6 ;  /* 0x00000006ff007988 */ /* 0x0109e60008000a08 */
[----:B---3--:R-:W-:-:S05]  /*0b60*/  LOP3.LUT R2, R2, 0x10, R3, 0xd8, !PT ;  /* 0x0000001002027812 */ /* 0x008fca00078ed803 */
[----:B------:R4:W-:Y:S02]  /*0b70*/  STS [UR8+0x8], R2 ;  /* 0x00000802ff007988 */ /* 0x0009e40008000808 */
.L_x_21:
[----:B-----5:R-:W-:Y:S05]  /*0b80*/  BSYNC.RECONVERGENT B1 ;  /* 0x0000000000017941 */ /* 0x020fea0003800200 */
.L_x_20:
[----:B------:R-:W-:Y:S04]  /*0b90*/  BSSY.RECONVERGENT B1, `(.L_x_22) ;  /* 0x000000a000017945 */ /* 0x000fe80003800200 */
[----:B------:R-:W-:Y:S05]  /*0ba0*/  @P3 BRA `(.L_x_23) ;  /* 0x0000000000203947 */ /* 0x000fea0003800000 */
[----:B---34-:R-:W3:Y:S01]  /*0bb0*/  LDS R2, [UR8+0x34] ;  /* 0x00003408ff027984 */ /* 0x018ee20008000800 */
[----:B------:R-:W-:Y:S02]  /*0bc0*/  IMAD.MOV.U32 R7, RZ, RZ, 0x3f000000 ;  /* 0x3f000000ff077424 */ /* 0x000fe400078e00ff */
[----:B------:R-:W-:Y:S01]  /*0bd0*/  @!P3 IMAD.MOV.U32 R3, RZ, RZ, 0x3f ;  /* 0x0000003fff03b424 */ /* 0x000fe200078e00ff */
[----:B------:R-:W4:Y:S02]  /*0be0*/  @!P3 LDS R6, [UR8+0x38] ;  /* 0x00003808ff06b984 */ /* 0x000f240008000800 */
[----:B---3--:R-:W-:Y:S02]  /*0bf0*/  LOP3.LUT R2, R2, 0xff000000, R7, 0xb8, !PT ;  /* 0xff00000002027812 */ /* 0x008fe400078eb807 */
[----:B----4-:R-:W-:-:S03]  /*0c00*/  @!P3 LOP3.LUT R3, R6, 0xff, R3, 0xb8, !PT ;  /* 0x000000ff0603b812 */ /* 0x010fc600078eb803 */
[----:B------:R5:W-:Y:S04]  /*0c10*/  STS [UR8+0x34], R2 ;  /* 0x00003402ff007988 */ /* 0x000be80008000808 */
[----:B------:R5:W-:Y:S02]  /*0c20*/  @!P3 STS [UR8+0x38], R3 ;  /* 0x00003803ff00b988 */ /* 0x000be40008000808 */
.L_x_23:
[----:B------:R-:W-:Y:S05]  /*0c30*/  BSYNC.RECONVERGENT B1 ;  /* 0x0000000000017941 */ /* 0x000fea0003800200 */
.L_x_22:
[----:B------:R-:W-:Y:S04]  /*0c40*/  BSSY.RECONVERGENT B1, `(.L_x_24) ;  /* 0x0000004000017945 */ /* 0x000fe80003800200 */
[----:B------:R-:W-:Y:S05]  /*0c50*/  @P3 BRA `(.L_x_25) ;  /* 0x0000000000083947 */ /* 0x000fea0003800000 */
[----:B------:R2:W-:Y:S04]  /*0c60*/  STS [UR8+0x24], R12 ;  /* 0x0000240cff007988 */ /* 0x0005e80008000808 */
[----:B------:R2:W-:Y:S02]  /*0c70*/  STS [UR8+0x20], R5 ;  /* 0x00002005ff007988 */ /* 0x0005e40008000808 */
.L_x_25:
[----:B------:R-:W-:Y:S05]  /*0c80*/  BSYNC.RECONVERGENT B1 ;  /* 0x0000000000017941 */ /* 0x000fea0003800200 */
.L_x_24:
[----:B------:R-:W-:Y:S04]  /*0c90*/  BSSY.RECONVERGENT B1, `(.L_x_26) ;  /* 0x000000e000017945 */ /* 0x000fe80003800200 */
[----:B------:R-:W-:Y:S05]  /*0ca0*/  @P3 BRA `(.L_x_27) ;  /* 0x0000000000303947 */ /* 0x000fea0003800000 */
[----:B-----5:R-:W5:Y:S01]  /*0cb0*/  LDS R3, [UR8+0x34] ;  /* 0x00003408ff037984 */ /* 0x020f620008000800 */
[----:B----4-:R-:W4:Y:S03]  /*0cc0*/  LDC.64 R6, c[0x0][0x3b0] ;  /* 0x0000ec00ff067b82 */ /* 0x010f260000000a00 */
[----:B---3--:R-:W3:Y:S01]  /*0cd0*/  LDS R2, [UR8+0x1c] ;  /* 0x00001c08ff027984 */ /* 0x008ee20008000800 */
[C---:B----4-:R-:W-:Y:S01]  /*0ce0*/  SHF.L.U64.HI R7, R6.reuse, 0x1, R7 ;  /* 0x0000000106077819 */ /* 0x050fe20000010207 */
[----:B------:R-:W-:-:S03]  /*0cf0*/  IMAD.SHL.U32 R6, R6, 0x2, RZ ;  /* 0x0000000206067824 */ /* 0x000fc600078e00ff */
[--C-:B------:R-:W-:Y:S02]  /*0d00*/  SHF.R.U32.HI R9, RZ, 0x4, R7.reuse ;  /* 0x00000004ff097819 */ /* 0x100fe40000011607 */
[----:B------:R-:W-:-:S05]  /*0d10*/  SHF.R.U64 R6, R6, 0x4, R7 ;  /* 0x0000000406067819 */ /* 0x000fca0000001207 */
[----:B------:R4:W-:Y:S01]  /*0d20*/  STS [UR8+0xc], R6 ;  /* 0x00000c06ff007988 */ /* 0x0009e20008000808 */
[----:B-----5:R-:W-:Y:S02]  /*0d30*/  LOP3.LUT R3, R3, 0x7, RZ, 0xb8, !PT ;  /* 0x0000000703037812 */ /* 0x020fe400078eb8ff */
[----:B---3--:R-:W-:-:S03]  /*0d40*/  LOP3.LUT R2, R2, 0xf, R9, 0xb8, !PT ;  /* 0x0000000f02027812 */ /* 0x008fc600078eb809 */
[----:B------:R4:W-:Y:S04]  /*0d50*/  STS [UR8+0x34], R3 ;  /* 0x00003403ff007988 */ /* 0x0009e80008000808 */
[----:B------:R4:W-:Y:S02]  /*0d60*/  STS [UR8+0x1c], R2 ;  /* 0x00001c02ff007988 */ /* 0x0009e40008000808 */
.L_x_27:
[----:B------:R-:W-:Y:S05]  /*0d70*/  BSYNC.RECONVERGENT B1 ;  /* 0x0000000000017941 */ /* 0x000fea0003800200 */
.L_x_26:
[----:B------:R-:W-:Y:S04]  /*0d80*/  BSSY.RECONVERGENT B2, `(.L_x_28) ;  /* 0x000001a000027945 */ /* 0x000fe80003800200 */
[----:B------:R-:W-:Y:S04]  /*0d90*/  BSSY.RELIABLE B1, `(.L_x_29) ;  /* 0x0000015000017945 */ /* 0x000fe80003800100 */
[----:B------:R-:W-:Y:S05]  /*0da0*/  @P3 BRA `(.L_x_30) ;  /* 0x0000000000203947 */ /* 0x000fea0003800000 */
[----:B---345:R-:W3:Y:S02]  /*0db0*/  LDS R2, [UR8+0x34] ;  /* 0x00003408ff027984 */ /* 0x038ee40008000800 */
[----:B---3--:R-:W-:-:S05]  /*0dc0*/  LOP3.LUT R2, R2, 0x38, RZ, 0xb8, !PT ;  /* 0x0000003802027812 */ /* 0x008fca00078eb8ff */
[----:B------:R3:W-:Y:S01]  /*0dd0*/  STS [UR8+0x34], R2 ;  /* 0x00003402ff007988 */ /* 0x0007e20008000808 */
[----:B------:R-:W-:Y:S05]  /*0de0*/  @P3 BRA `(.L_x_31) ;  /* 0x0000000000203947 */ /* 0x000fea0003800000 */
[----:B---3--:R-:W3:Y:S01]  /*0df0*/  LDS R2, [UR8+0x8] ;  /* 0x00000808ff027984 */ /* 0x008ee20008000800 */
[----:B------:R-:W-:-:S05]  /*0e00*/  IMAD.MOV.U32 R3, RZ, RZ, 0x780 ;  /* 0x00000780ff037424 */ /* 0x000fca00078e00ff */
[----:B---3--:R-:W-:-:S05]  /*0e10*/  LOP3.LUT R2, R2, 0x500, R3, 0xd8, !PT ;  /* 0x0000050002027812 */ /* 0x008fca00078ed803 */
[----:B------:R3:W-:Y:S02]  /*0e20*/  STS [UR8+0x8], R2 ;  /* 0x00000802ff007988 */ /* 0x0007e40008000808 */
.L_x_30:
[----:B------:R-:W-:Y:S05]  /*0e30*/  @P3 BRA `(.L_x_32) ;  /* 0x0000000000283947 */ /* 0x000fea0003800000 */
[----:B---345:R-:W3:Y:S02]  /*0e40*/  LDS R2, [UR8+0x8] ;  /* 0x00000808ff027984 */ /* 0x038ee40008000800 */
[----:B---3--:R-:W-:-:S05]  /*0e50*/  LOP3.LUT R2, R2, 0x1800, RZ, 0xb8, !PT ;  /* 0x0000180002027812 */ /* 0x008fca00078eb8ff */
[----:B------:R4:W-:Y:S02]  /*0e60*/  STS [UR8+0x8], R2 ;  /* 0x00000802ff007988 */ /* 0x0009e40008000808 */
.L_x_31:
[----:B------:R-:W-:Y:S05]  /*0e70*/  @P3 BREAK.RELIABLE B1 ;  /* 0x0000000000013942 */ /* 0x000fea0003800100 */
[----:B------:R-:W-:Y:S05]  /*0e80*/  @P3 BRA `(.L_x_33) ;  /* 0x0000000000243947 */ /* 0x000fea0003800000 */
[----:B---34-:R-:W3:Y:S01]  /*0e90*/  LDS R2, [UR8+0x8] ;  /* 0x00000808ff027984 */ /* 0x018ee20008000800 */
[----:B------:R-:W-:-:S05]  /*0ea0*/  IMAD.MOV.U32 R3, RZ, RZ, 0x6000 ;  /* 0x00006000ff037424 */ /* 0x000fca00078e00ff */
[----:B---3--:R-:W-:-:S04]  /*0eb0*/  LOP3.LUT R2, R2, 0x6000, R3, 0xd8, !PT ;  /* 0x0000600002027812 */ /* 0x008fc800078ed803 */
[----:B------:R-:W-:-:S05]  /*0ec0*/  LOP3.LUT R2, R2, 0x400000, RZ, 0xb8, !PT ;  /* 0x0040000002027812 */ /* 0x000fca00078eb8ff */
[----:B------:R3:W-:Y:S02]  /*0ed0*/  STS [UR8+0x8], R2 ;  /* 0x00000802ff007988 */ /* 0x0007e40008000808 */
.L_x_32:
[----:B------:R-:W-:Y:S05]  /*0ee0*/  BSYNC.RELIABLE B1 ;  /* 0x0000000000017941 */ /* 0x000fea0003800100 */
.L_x_29:
[----:B---345:R-:W3:Y:S02]  /*0ef0*/  @!P3 LDS R2, [UR8+0x8] ;  /* 0x00000808ff02b984 */ /* 0x038ee40008000800 */
[----:B---3--:R-:W-:-:S05]  /*0f00*/  @!P3 LOP3.LUT R2, R2, 0x8000, RZ, 0xb8, !PT ;  /* 0x000080000202b812 */ /* 0x008fca00078eb8ff */
[----:B------:R5:W-:Y:S02]  /*0f10*/  @!P3 STS [UR8+0x8], R2 ;  /* 0x00000802ff00b988 */ /* 0x000be40008000808 */
.L_x_33:
[----:B------:R-:W-:Y:S05]  /*0f20*/  BSYNC.RECONVERGENT B2 ;  /* 0x0000000000027941 */ /* 0x000fea0003800200 */
.L_x_28:
[----:B------:R-:W-:Y:S05]  /*0f30*/  WARPSYNC.ALL ;  /* 0x0000000000007948 */ /* 0x000fea0003800000 */
[----:B------:R-:W-:Y:S01]  /*0f40*/  NOP ;  /* 0x0000000000007918 */ /* 0x000fe20000000000 */
[----:B------:R-:W-:-:S04]  /*0f50*/  UIADD3 UR5, UPT, UPT, UR4, 0x80, URZ ;  /* 0x0000008004057890 */ /* 0x000fc8000fffe0ff */
[----:B------:R-:W-:-:S04]  /*0f60*/  UIADD3 UR6, UP0, UPT, UR5, UR14, URZ ;  /* 0x0000000e05067290 */ /* 0x000fc8000ff1e0ff */
[----:B------:R-:W-:Y:S01]  /*0f70*/  ULEA.HI.X.SX32 UR7, UR5, UR15, 0x1, UP0 ;  /* 0x0000000f05077291 */ /* 0x000fe200080f0eff */
[----:B------:R-:W-:Y:S11]  /*0f80*/  @P0 BRA `(.L_x_34) ;  /* 0x0000000000300947 */ /* 0x000ff60003800000 */
[----:B---345:R-:W3:Y:S01]  /*0f90*/  S2R R2, SR_LANEID ;  /* 0x0000000000027919 */ /* 0x038ee20000000000 */
[----:B------:R-:W-:Y:S05]  /*0fa0*/  WARPSYNC.ALL ;  /* 0x0000000000007948 */ /* 0x000fea0003800000 */
[----:B------:R-:W-:Y:S01]  /*0fb0*/  NOP ;  /* 0x0000000000007918 */ /* 0x000fe20000000000 */
[----:B---3--:R-:W-:-:S05]  /*0fc0*/  IMAD.SHL.U32 R6, R2, 0x4, RZ ;  /* 0x0000000402067824 */ /* 0x008fca00078e00ff */
[----:B------:R-:W3:Y:S01]  /*0fd0*/  LDS R7, [R6+UR8] ;  /* 0x0000000806077984 */ /* 0x000ee20008000800 */
[----:B------:R-:W-:-:S05]  /*0fe0*/  IADD3 R2, P1, PT, R6, UR6, RZ ;  /* 0x0000000606027c10 */ /* 0x000fca000ff3e0ff */
[----:B------:R-:W-:-:S05]  /*0ff0*/  IMAD.X R3, RZ, RZ, UR7, P1 ;  /* 0x00000007ff037e24 */ /* 0x000fca00088e06ff */
[----:B---3--:R3:W4:Y:S01]  /*1000*/  ATOMG.E.EXCH.STRONG.GPU PT, RZ, [R2], R7 ;  /* 0x0000000702ff73a8 */ /* 0x00872200041ee100 */
[----:B------:R-:W-:-:S04]  /*1010*/  DEPBAR {5,4,3,2,1,0} ;  /* 0x0000003f0000791a */ /* 0x000fc80000000000 */
[----:B------:R-:W5:Y:S02]  /*1020*/  CCTL.E.C.LDCU.IV.DEEP [UR6] ;  /* 0x0000000006007540 */ /* 0x000f640009c08000 */
[----:B-----5:R3:W-:Y:S01]  /*1030*/  UTMACCTL.IV [UR6] ;  /* 0x00000000060079b9 */ /* 0x0207e20008000000 */
[----:B------:R-:W-:Y:S01]  /*1040*/  NOP ;  /* 0x0000000000007918 */ /* 0x000fe20000000000 */
.L_x_34:
[----:B------:R-:W-:Y:S05]  /*1050*/  @P0 BRA `(.L_x_35) ;  /* 0x00000000000c0947 */ /* 0x000fea0003800000 */
[----:B------:R0:W-:Y:S01]  /*1060*/  UTMACMDFLUSH ;  /* 0x00000000000079b7 */ /* 0x0001e20000000000 */
[----:B------:R-:W-:Y:S05]  /*1070*/  @P0 BRA `(.L_x_35) ;  /* 0x0000000000040947 */ /* 0x000fea0003800000 */
[----:B------:R-:W-:-:S04]  /*1080*/  DEPBAR.LE SB0, 0x0 ;  /* 0x000080000000791a */ /* 0x000fc80000000000 */
.L_x_35:
[----:B------:R-:W-:Y:S05]  /*1090*/  WARPSYNC.ALL ;  /* 0x0000000000007948 */ /* 0x000fea0003800000 */
[----:B------:R-:W-:Y:S01]  /*10a0*/  NOP ;  /* 0x0000000000007918 */ /* 0x000fe20000000000 */
[----:B----4-:R-:W-:Y:S06]  /*10b0*/  BAR.SYNC.DEFER_BLOCKING 0x0 ;  /* 0x0000000000007b1d */ /* 0x010fec0000010000 */
[----:B------:R-:W-:Y:S02]  /*10c0*/  BSSY.RECONVERGENT B2, `(.L_x_36) ;  /* 0x000000b000027945 */ /* 0x000fe40003800200 */
[----:B------:R-:W-:Y:S06]  /*10d0*/  BAR.SYNC.DEFER_BLOCKING 0x0 ;  /* 0x0000000000007b1d */ /* 0x000fec0000010000 */
[----:B------:R4:W-:Y:S01]  /*10e0*/  @!P0 STS [R11], RZ ;  /* 0x000000ff0b008388 */ /* 0x0009e20000000800 */
[----:B------:R-:W-:Y:S01]  /*10f0*/  NOP ;  /* 0x0000000000007918 */ /* 0x000fe20000000000 */
[----:B------:R-:W-:Y:S05]  /*1100*/  @P3 BRA `(.L_x_37) ;  /* 0x0000000000183947 */ /* 0x000fea0003800000 */
[----:B---3-5:R-:W3:Y:S01]  /*1110*/  LDS R2, [UR8+0x8] ;  /* 0x00000808ff027984 */ /* 0x028ee20008000800 */
[----:B------:R-:W5:Y:S01]  /*1120*/  LDC.64 R6, c[0x0][0x390] ;  /* 0x0000e400ff067b82 */ /* 0x000f620000000a00 */
[----:B------:R-:W-:Y:S02]  /*1130*/  IMAD.MOV.U32 R3, RZ, RZ, 0x70 ;  /* 0x00000070ff037424 */ /* 0x000fe400078e00ff */
[----:B-----5:R5:W-:Y:S03]  /*1140*/  STS.64 [UR8], R6 ;  /* 0x00000006ff007988 */ /* 0x020be60008000a08 */
[----:B---3--:R-:W-:-:S05]  /*1150*/  LOP3.LUT R2, R2, 0x10, R3, 0xd8, !PT ;  /* 0x0000001002027812 */ /* 0x008fca00078ed803 */
[----:B------:R5:W-:Y:S02]  /*1160*/  STS [UR8+0x8], R2 ;  /* 0x00000802ff007988 */ /* 0x000be40008000808 */
.L_x_37:
[----:B---3--:R-:W-:Y:S05]  /*1170*/  BSYNC.RECONVERGENT B2 ;  /* 0x0000000000027941 */ /* 0x008fea0003800200 */
.L_x_36:
[----:B------:R-:W-:Y:S04]  /*1180*/  BSSY.RECONVERGENT B3, `(.L_x_38) ;  /* 0x0000011000037945 */ /* 0x000fe80003800200 */
[----:B------:R-:W-:Y:S04]  /*1190*/  BSSY.RELIABLE B2, `(.L_x_39) ;  /* 0x000000e000027945 */ /* 0x000fe80003800100 */
[----:B------:R-:W-:Y:S05]  /*11a0*/  @P3 BRA `(.L_x_40) ;  /* 0x0000000000243947 */ /* 0x000fea0003800000 */
[----:B-----5:R-:W3:Y:S01]  /*11b0*/  LDS R2, [UR8+0x34] ;  /* 0x00003408ff027984 */ /* 0x020ee20008000800 */
[----:B------:R-:W-:-:S05]  /*11c0*/  IMAD.MOV.U32 R3, RZ, RZ, 0x3f000000 ;  /* 0x3f000000ff037424 */ /* 0x000fca00078e00ff */
[----:B---3--:R-:W-:-:S05]  /*11d0*/  LOP3.LUT R2, R2, 0xff000000, R3, 0xb8, !PT ;  /* 0xff00000002027812 */ /* 0x008fca00078eb803 */
[----:B------:R3:W-:Y:S01]  /*11e0*/  STS [UR8+0x34], R2 ;  /* 0x00003402ff007988 */ /* 0x0007e20008000808 */
[----:B------:R-:W-:Y:S05]  /*11f0*/  @P3 BRA `(.L_x_41) ;  /* 0x00000000001c3947 */ /* 0x000fea0003800000 */
[----:B---3--:R-:W3:Y:S01]  /*1200*/  LDS R2, [UR8+0x38] ;  /* 0x00003808ff027984 */ /* 0x008ee20008000800 */
[----:B------:R-:W-:-:S05]  /*1210*/  IMAD.MOV.U32 R3, RZ, RZ, 0x7f ;  /* 0x0000007fff037424 */ /* 0x000fca00078e00ff */
[----:B---3--:R-:W-:-:S05]  /*1220*/  LOP3.LUT R2, R2, 0xff, R3, 0xb8, !PT ;  /* 0x000000ff02027812 */ /* 0x008fca00078eb803 */
[----:B------:R3:W-:Y:S02]  /*1230*/  STS [UR8+0x38], R2 ;  /* 0x00003802ff007988 */ /* 0x0007e40008000808 */
.L_x_40:
[----:B------:R-:W-:Y:S05]  /*1240*/  @P3 BREAK.RELIABLE B2 ;  /* 0x0000000000023942 */ /* 0x000fea0003800100 */
[----:B------:R-:W-:Y:S05]  /*1250*/  @P3 BRA `(.L_x_42) ;  /* 0x00000000000c3947 */ /* 0x000fea0003800000 */
[----:B------:R2:W-:Y:S02]  /*1260*/  STS [UR8+0x20], R5 ;  /* 0x00002005ff007988 */ /* 0x0005e40008000808 */
.L_x_41:
[----:B------:R-:W-:Y:S05]  /*1270*/  BSYNC.RELIABLE B2 ;  /* 0x0000000000027941 */ /* 0x000fea0003800100 */
.L_x_39:
[----:B------:R2:W-:Y:S02]  /*1280*/  @!P3 STS [UR8+0x24], R4 ;  /* 0x00002404ff00b988 */ /* 0x0005e40008000808 */
.L_x_42:
[----:B------:R-:W-:Y:S05]  /*1290*/  BSYNC.RECONVERGENT B3 ;  /* 0x0000000000037941 */ /* 0x000fea0003800200 */
.L_x_38:
[----:B------:R-:W-:Y:S05]  /*12a0*/  WARPSYNC.ALL ;  /* 0x0000000000007948 */ /* 0x000fea0003800000 */
[----:B------:R-:W-:Y:S01]  /*12b0*/  NOP ;  /* 0x0000000000007918 */ /* 0x000fe20000000000 */
[----:B------:R-:W-:Y:S04]  /*12c0*/  BSSY.RECONVERGENT B3, `(.L_x_43) ;  /* 0x000000e000037945 */ /* 0x000fe80003800200 */
[----:B------:R-:W-:Y:S05]  /*12d0*/  @P3 BRA `(.L_x_44) ;  /* 0x0000000000303947 */ /* 0x000fea0003800000 */
[----:B------:R-:W2:Y:S02]  /*12e0*/  LDS R3, [UR8+0x34] ;  /* 0x00003408ff037984 */ /* 0x000ea40008000800 */
[----:B--2---:R-:W2:Y:S02]  /*12f0*/  LDC.64 R4, c[0x0][0x3b8] ;  /* 0x0000ee00ff047b82 */ /* 0x004ea40000000a00 */
[----:B---3-5:R-:W3:Y:S01]  /*1300*/  LDS R2, [UR8+0x1c] ;  /* 0x00001c08ff027984 */ /* 0x028ee20008000800 */
[C---:B--2---:R-:W-:Y:S01]  /*1310*/  SHF.L.U64.HI R5, R4.reuse, 0x1, R5 ;  /* 0x0000000104057819 */ /* 0x044fe20000010205 */
[----:B------:R-:W-:-:S03]  /*1320*/  IMAD.SHL.U32 R4, R4, 0x2, RZ ;  /* 0x0000000204047824 */ /* 0x000fc600078e00ff */
[--C-:B------:R-:W-:Y:S02]  /*1330*/  SHF.R.U32.HI R7, RZ, 0x4, R5.reuse ;  /* 0x00000004ff077819 */ /* 0x100fe40000011605 */
[----:B------:R-:W-:-:S05]  /*1340*/  SHF.R.U64 R4, R4, 0x4, R5 ;  /* 0x0000000404047819 */ /* 0x000fca0000001205 */
[----:B------:R2:W-:Y:S01]  /*1350*/  STS [UR8+0xc], R4 ;  /* 0x00000c04ff007988 */ /* 0x0005e20008000808 */
[----:B------:R-:W-:Y:S02]  /*1360*/  LOP3.LUT R3, R3, 0x7, RZ, 0xb8, !PT ;  /* 0x0000000703037812 */ /* 0x000fe400078eb8ff */
[----:B---3--:R-:W-:-:S03]  /*1370*/  LOP3.LUT R2, R2, 0xf, R7, 0xb8, !PT ;  /* 0x0000000f02027812 */ /* 0x008fc600078eb807 */
[----:B------:R2:W-:Y:S04]  /*1380*/  STS [UR8+0x34], R3 ;  /* 0x00003403ff007988 */ /* 0x0005e80008000808 */
[----:B------:R2:W-:Y:S02]  /*1390*/  STS [UR8+0x1c], R2 ;  /* 0x00001c02ff007988 */ /* 0x0005e40008000808 */
.L_x_44:
[----:B------:R-:W-:Y:S05]  /*13a0*/  BSYNC.RECONVERGENT B3 ;  /* 0x0000000000037941 */ /* 0x000fea0003800200 */
.L_x_43:
[----:B------:R-:W-:Y:S04]  /*13b0*/  BSSY.RECONVERGENT B4, `(.L_x_45) ;  /* 0x000001a000047945 */ /* 0x000fe80003800200 */
[----:B------:R-:W-:Y:S04]  /*13c0*/  BSSY.RELIABLE B3, `(.L_x_46) ;  /* 0x0000015000037945 */ /* 0x000fe80003800100 */
[----:B------:R-:W-:Y:S05]  /*13d0*/  @P3 BRA `(.L_x_47) ;  /* 0x0000000000203947 */ /* 0x000fea0003800000 */
[----:B--23-5:R-:W2:Y:S02]  /*13e0*/  LDS R2, [UR8+0x34] ;  /* 0x00003408ff027984 */ /* 0x02cea40008000800 */
[----:B--2---:R-:W-:-:S05]  /*13f0*/  LOP3.LUT R2, R2, 0x38, RZ, 0xb8, !PT ;  /* 0x0000003802027812 */ /* 0x004fca00078eb8ff */
[----:B------:R2:W-:Y:S01]  /*1400*/  STS [UR8+0x34], R2 ;  /* 0x00003402ff007988 */ /* 0x0005e20008000808 */
[----:B------:R-:W-:Y:S05]  /*1410*/  @P3 BRA `(.L_x_48) ;  /* 0x0000000000203947 */ /* 0x000fea0003800000 */
[----:B--2---:R-:W2:Y:S01]  /*1420*/  LDS R2, [UR8+0x8] ;  /* 0x00000808ff027984 */ /* 0x004ea20008000800 */
[----:B------:R-:W-:-:S05]  /*1430*/  IMAD.MOV.U32 R3, RZ, RZ, 0x780 ;  /* 0x00000780ff037424 */ /* 0x000fca00078e00ff */
[----:B--2---:R-:W-:-:S05]  /*1440*/  LOP3.LUT R2, R2, 0x500, R3, 0xd8, !PT ;  /* 0x0000050002027812 */ /* 0x004fca00078ed803 */
[----:B------:R2:W-:Y:S02]  /*1450*/  STS [UR8+0x8], R2 ;  /* 0x00000802ff007988 */ /* 0x0005e40008000808 */
.L_x_47:
[----:B------:R-:W-:Y:S05]  /*1460*/  @P3 BRA `(.L_x_49) ;  /* 0x0000000000283947 */ /* 0x000fea0003800000 */
[----:B--23-5:R-:W2:Y:S02]  /*1470*/  LDS R2, [UR8+0x8] ;  /* 0x00000808ff027984 */ /* 0x02cea40008000800 */
[----:B--2---:R-:W-:-:S05]  /*1480*/  LOP3.LUT R2, R2, 0x1800, RZ, 0xb8, !PT ;  /* 0x0000180002027812 */ /* 0x004fca00078eb8ff */
[----:B------:R3:W-:Y:S02]  /*1490*/  STS [UR8+0x8], R2 ;  /* 0x00000802ff007988 */ /* 0x0007e40008000808 */
.L_x_48:
[----:B------:R-:W-:Y:S05]  /*14a0*/  @P3 BREAK.RELIABLE B3 ;  /* 0x0000000000033942 */ /* 0x000fea0003800100 */
[----:B------:R-:W-:Y:S05]  /*14b0*/  @P3 BRA `(.L_x_50) ;  /* 0x0000000000243947 */ /* 0x000fea0003800000 */
[----:B--23--:R-:W2:Y:S01]  /*14c0*/  LDS R2, [UR8+0x8] ;  /* 0x00000808ff027984 */ /* 0x00cea20008000800 */
[----:B------:R-:W-:-:S05]  /*14d0*/  IMAD.MOV.U32 R3, RZ, RZ, 0x6000 ;  /* 0x00006000ff037424 */ /* 0x000fca00078e00ff */
[----:B--2---:R-:W-:-:S04]  /*14e0*/  LOP3.LUT R2, R2, 0x6000, R3, 0xd8, !PT ;  /* 0x0000600002027812 */ /* 0x004fc800078ed803 */
[----:B------:R-:W-:-:S05]  /*14f0*/  LOP3.LUT R2, R2, 0x400000, RZ, 0xb8, !PT ;  /* 0x0040000002027812 */ /* 0x000fca00078eb8ff */
[----:B------:R2:W-:Y:S02]  /*1500*/  STS [UR8+0x8], R2 ;  /* 0x00000802ff007988 */ /* 0x0005e40008000808 */
.L_x_49:
[----:B------:R-:W-:Y:S05]  /*1510*/  BSYNC.RELIABLE B3 ;  /* 0x0000000000037941 */ /* 0x000fea0003800100 */
.L_x_46:
[----:B--23-5:R-:W2:Y:S02]  /*1520*/  @!P3 LDS R2, [UR8+0x8] ;  /* 0x00000808ff02b984 */ /* 0x02cea40008000800 */
[----:B--2---:R-:W-:-:S05]  /*1530*/  @!P3 LOP3.LUT R2, R2, 0x8000, RZ, 0xb8, !PT ;  /* 0x000080000202b812 */ /* 0x004fca00078eb8ff */
[----:B------:R5:W-:Y:S02]  /*1540*/  @!P3 STS [UR8+0x8], R2 ;  /* 0x00000802ff00b988 */ /* 0x000be40008000808 */
.L_x_50:
[----:B------:R-:W-:Y:S05]  /*1550*/  BSYNC.RECONVERGENT B4 ;  /* 0x0000000000047941 */ /* 0x000fea0003800200 */
.L_x_45:
[----:B------:R-:W-:Y:S05]  /*1560*/  WARPSYNC.ALL ;  /* 0x0000000000007948 */ /* 0x000fea0003800000 */
[----:B------:R-:W-:Y:S01]  /*1570*/  NOP ;  /* 0x0000000000007918 */ /* 0x000fe20000000000 */
[----:B------:R-:W-:-:S04]  /*1580*/  UIADD3 UR4, UPT, UPT, UR4, 0x100, URZ ;  /* 0x0000010004047890 */ /* 0x000fc8000fffe0ff */
[----:B------:R-:W-:-:S04]  /*1590*/  UIADD3 UR14, UP0, UPT, UR4, UR14, URZ ;  /* 0x0000000e040e7290 */ /* 0x000fc8000ff1e0ff */
[----:B------:R-:W-:Y:S01]  /*15a0*/  ULEA.HI.X.SX32 UR15, UR4, UR15, 0x1, UP0 ;  /* 0x0000000f040f7291 */ /* 0x000fe200080f0eff */
[----:B------:R-:W-:Y:S11]  /*15b0*/  @P0 BRA `(.L_x_51) ;  /* 0x0000000000300947 */ /* 0x000ff60003800000 */
[----:B--23-5:R-:W2:Y:S01]  /*15c0*/  S2R R2, SR_LANEID ;  /* 0x0000000000027919 */ /* 0x02cea20000000000 */
[----:B------:R-:W-:Y:S05]  /*15d0*/  WARPSYNC.ALL ;  /* 0x0000000000007948 */ /* 0x000fea0003800000 */
[----:B------:R-:W-:Y:S01]  /*15e0*/  NOP ;  /* 0x0000000000007918 */ /* 0x000fe20000000000 */
[----:B--2---:R-:W-:-:S05]  /*15f0*/  IMAD.SHL.U32 R4, R2, 0x4, RZ ;  /* 0x0000000402047824 */ /* 0x004fca00078e00ff */
[----:B------:R-:W2:Y:S01]  /*1600*/  LDS R5, [R4+UR8] ;  /* 0x0000000804057984 */ /* 0x000ea20008000800 */
[----:B------:R-:W-:-:S05]  /*1610*/  IADD3 R2, P1, PT, R4, UR14, RZ ;  /* 0x0000000e04027c10 */ /* 0x000fca000ff3e0ff */
[----:B------:R-:W-:-:S05]  /*1620*/  IMAD.X R3, RZ, RZ, UR15, P1 ;  /* 0x0000000fff037e24 */ /* 0x000fca00088e06ff */
[----:B--2---:R2:W3:Y:S01]  /*1630*/  ATOMG.E.EXCH.STRONG.GPU PT, RZ, [R2], R5 ;  /* 0x0000000502ff73a8 */ /* 0x0044e200041ee100 */
[----:B------:R-:W-:-:S04]  /*1640*/  DEPBAR {5,4,3,2,1,0} ;  /* 0x0000003f0000791a */ /* 0x000fc80000000000 */
[----:B------:R-:W5:Y:S02]  /*1650*/  CCTL.E.C.LDCU.IV.DEEP [UR14] ;  /* 0x000000000e007540 */ /* 0x000f640009c08000 */
[----:B-----5:R2:W-:Y:S01]  /*1660*/  UTMACCTL.IV [UR14] ;  /* 0x000000000e0079b9 */ /* 0x0205e20008000000 */
[----:B------:R-:W-:Y:S01]  /*1670*/  NOP ;  /* 0x0000000000007918 */ /* 0x000fe20000000000 */
.L_x_51:
[----:B------:R-:W-:Y:S05]  /*1680*/  @P0 BRA `(.L_x_52) ;  /* 0x00000000000c0947 */ /* 0x000fea0003800000 */
[----:B------:R0:W-:Y:S01]  /*1690*/  UTMACMDFLUSH ;  /* 0x00000000000079b7 */ /* 0x0001e20000000000 */
[----:B------:R-:W-:Y:S05]  /*16a0*/  @P0 BRA `(.L_x_52) ;  /* 0x0000000000040947 */ /* 0x000fea0003800000 */
[----:B------:R-:W-:-:S04]  /*16b0*/  DEPBAR.LE SB0, 0x0 ;  /* 0x000080000000791a */ /* 0x000fc80000000000 */
.L_x_52:
[----:B------:R-:W-:Y:S05]  /*16c0*/  WARPSYNC.ALL ;  /* 0x0000000000007948 */ /* 0x000fea0003800000 */
[----:B------:R-:W-:Y:S01]  /*16d0*/  NOP ;  /* 0x0000000000007918 */ /* 0x000fe20000000000 */
[----:B---3--:R-:W-:Y:S01]  /*16e0*/  BAR.SYNC.DEFER_BLOCKING 0x0 ;  /* 0x0000000000007b1d */ /* 0x008fe20000010000 */
[----:B------:R-:W-:Y:S01]  /*16f0*/  ISETP.GE.AND P0, PT, R10, 0x1, PT ;  /* 0x000000010a00780c */ /* 0x000fe20003f06270 */
[----:B------:R-:W-:Y:S01]  /*1700*/  USHF.L.U32 UR20, UR20, 0x7, URZ ;  /* 0x0000000714147899 */ /* 0x000fe200080006ff */
[----:B--2--5:R-:W-:Y:S01]  /*1710*/  SHF.R.U32.HI R2, RZ, 0x5, R0 ;  /* 0x00000005ff027819 */ /* 0x024fe20000011600 */
[----:B------:R-:W-:-:S02]  /*1720*/  USHF.L.U32 UR11, UR11, 0x7, URZ ;  /* 0x000000070b0b7899 */ /* 0x000fc400080006ff */
[----:B------:R-:W-:Y:S01]  /*1730*/  VOTEU.ALL UP0, P3 ;  /* 0x0000000000ff7886 */ /* 0x000fe20001800000 */
[----:B------:R-:W-:Y:S01]  /*1740*/  UMOV UR4, 0x1 ;  /* 0x0000000100047882 */ /* 0x000fe20000000000 */
[----:B------:R-:W-:Y:S01]  /*1750*/  VOTEU.ALL UP1, P3 ;  /* 0x0000000000ff7886 */ /* 0x000fe20001820000 */
[----:B------:R-:W-:Y:S02]  /*1760*/  R2UR UR21, R2 ;  /* 0x00000000021572ca */ /* 0x000fe400000e0000 */
[----:B------:R-:W-:-:S04]  /*1770*/  @!UP0 UIADD3 UR16, UPT, UPT, -UR4, 0x100000, URZ ;  /* 0x0010000004108890 */ /* 0x000fc8000fffe1ff */
[----:B------:R-:W-:Y:S02]  /*1780*/  @!UP0 USHF.L.U32 UR17, UR16, 0xb, URZ ;  /* 0x0000000b10118899 */ /* 0x000fe400080006ff */
[----:B------:R-:W-:Y:S02]  /*1790*/  @!UP0 USHF.L.U32 UR16, UR16, 0x1, URZ ;  /* 0x0000000110108899 */ /* 0x000fe400080006ff */
[----:B------:R-:W-:-:S04]  /*17a0*/  @!UP0 UIADD3 UR4, UPT, UPT, -UR4, 0x100000, URZ ;  /* 0x0010000004048890 */ /* 0x000fc8000fffe1ff */
[----:B------:R-:W-:Y:S02]  /*17b0*/  @!UP0 USHF.L.U32 UR5, UR4, 0xb, URZ ;  /* 0x0000000b04058899 */ /* 0x000fe400080006ff */
[----:B------:R-:W-:Y:S01]  /*17c0*/  @!UP0 USHF.L.U32 UR4, UR4, 0x1, URZ ;  /* 0x0000000104048899 */ /* 0x000fe200080006ff */
[----:B------:R-:W-:Y:S01]  /*17d0*/  VOTEU.ALL UP0, P3 ;  /* 0x0000000000ff7886 */ /* 0x000fe20001800000 */
[----:B------:R-:W2:Y:S04]  /*17e0*/  FENCE.VIEW.ASYNC.S ;  /* 0x00000000000073c6 */ /* 0x000ea80000000000 */
[----:B--2---:R2:W3:Y:S06]  /*17f0*/  @!UP0 SYNCS.EXCH.64 URZ, [UR8+0x8000], UR16 ;  /* 0x0080001008ff85b2 */ /* 0x0044ec0008000100 */
[----:B------:R2:W5:Y:S01]  /*1800*/  @!UP1 SYNCS.EXCH.64 URZ, [UR8+0x8010], UR4 ;  /* 0x0080100408ff95b2 */ /* 0x0005620008000100 */
[----:B------:R-:W-:Y:S05]  /*1810*/  @!P0 BRA `(.L_x_53) ;  /* 0x00000008000c8947 */ /* 0x000fea0003800000 */
[----:B---3-5:R-:W-:Y:S01]  /*1820*/  BAR.SYNC.DEFER_BLOCKING 0x0 ;  /* 0x0000000000007b1d */ /* 0x028fe20000010000 */
[----:B------:R-:W-:Y:S01]  /*1830*/  @!P3 IMAD.MOV.U32 R2, RZ, RZ, 0x8000 ;  /* 0x00008000ff02b424 */ /* 0x000fe200078e00ff */
[----:B------:R-:W-:Y:S02]  /*1840*/  ELECT P1, URZ, PT ;  /* 0x0000000000ff782f */ /* 0x000fe40003820000 */
[----:B------:R-:W-:Y:S02]  /*1850*/  ELECT P0, URZ, PT ;  /* 0x0000000000ff782f */ /* 0x000fe40003800000 */
[C---:B------:R-:W-:Y:S01]  /*1860*/  ISETP.LT.U32.AND P1, PT, R68.reuse, 0x20, P1 ;  /* 0x000000204400780c */ /* 0x040fe20000f21070 */
[----:B--2---:R-:W-:Y:S01]  /*1870*/  UIADD3 UR4, UPT, UPT, UR8, 0x4000, URZ ;  /* 0x0000400008047890 */ /* 0x004fe2000fffe0ff */
[----:B------:R-:W-:Y:S01]  /*1880*/  ISETP.LT.U32.AND P0, PT, R68, 0x40, P0 ;  /* 0x000000404400780c */ /* 0x000fe20000701070 */
[----:B------:R-:W-:Y:S02]  /*1890*/  ULOP3.LUT UR5, UR21, 0x1, URZ, 0xc0, !UPT ;  /* 0x0000000115057892 */ /* 0x000fe4000f8ec0ff */
[----:B------:R-:W-:-:S02]  /*18a0*/  USHF.R.U32.HI UR22, URZ, 0x4, UR8 ;  /* 0x00000004ff167899 */ /* 0x000fc40008011608 */
[----:B------:R-:W-:Y:S02]  /*18b0*/  ULEA UR16, UR5, UR4, 0xd ;  /* 0x0000000405107291 */ /* 0x000fe4000f8e68ff */
[----:B------:R-:W-:Y:S02]  /*18c0*/  ULEA UR18, UR5, UR20, 0x6 ;  /* 0x0000001405127291 */ /* 0x000fe4000f8e30ff */
[----:B------:R-:W-:Y:S02]  /*18d0*/  USHF.R.U32.HI UR24, URZ, 0x4, UR4 ;  /* 0x00000004ff187899 */ /* 0x000fe40008011604 */
[----:B------:R-:W-:Y:S01]  /*18e0*/  VOTEU.ANY UP0, P1 ;  /* 0x0000000000ff7886 */ /* 0x000fe20000800100 */
[----:B------:R-:W-:Y:S01]  /*18f0*/  VOTEU.ANY UP2, P1 ;  /* 0x0000000000ff7886 */ /* 0x000fe20000840100 */
[----:B------:R-:W-:Y:S01]  /*1900*/  VOTEU.ANY UP1, P0 ;  /* 0x0000000000ff7886 */ /* 0x000fe20000020100 */
[----:B------:R-:W-:Y:S01]  /*1910*/  VOTEU.ANY UP3, P0 ;  /* 0x0000000000ff7886 */ /* 0x000fe20000060100 */
[----:B------:R-:W-:Y:S01]  /*1920*/  USGXT.U32 UR22, UR22, 0xe ;  /* 0x0000000e1616789a */ /* 0x000fe20008000000 */
[----:B------:R2:W-:Y:S01]  /*1930*/  @!P3 SYNCS.ARRIVE.TRANS64 RZ, [UR8+0x8000], R2 ;  /* 0x00800002ffffb9a7 */ /* 0x0005e20008000008 */
[----:B------:R3:W-:Y:S06]  /*1940*/  MEMBAR.ALL.CTA ;  /* 0x0000000000007992 */ /* 0x0007ec0000008000 */
[----:B---3--:R-:W3:Y:S01]  /*1950*/  FENCE.VIEW.ASYNC.S ;  /* 0x00000000000073c6 */ /* 0x008ee20000000000 */
[----:B------:R-:W-:Y:S01]  /*1960*/  @UP0 UIADD3 UR9, UPT, UPT, UR8, 0x8000, URZ ;  /* 0x0000800008090890 */ /* 0x000fe2000fffe0ff */
[----:B------:R-:W-:Y:S01]  /*1970*/  @UP0 UMOV UR10, URZ ;  /* 0x000000ff000a0c82 */ /* 0x000fe20008000000 */
[----:B------:R-:W-:Y:S01]  /*1980*/  @UP1 UIADD3 UR17, UPT, UPT, UR8, 0x8000, URZ ;  /* 0x0000800008111890 */ /* 0x000fe2000fffe0ff */
[----:B------:R-:W-:Y:S01]  /*1990*/  @UP1 UMOV UR19, URZ ;  /* 0x000000ff00131c82 */ /* 0x000fe20008000000 */
[----:B------:R-:W-:-:S02]  /*19a0*/  USGXT.U32 UR24, UR24, 0xe ;  /* 0x0000000e1818789a */ /* 0x000fc40008000000 */
[----:B------:R-:W-:Y:S02]  /*19b0*/  UIADD3 UR28, UP0, UPT, UR22, 0x2, URZ ;  /* 0x00000002161c7890 */ /* 0x000fe4000ff1e0ff */
[----:B------:R-:W-:Y:S01]  /*19c0*/  UIADD3 UR26, UP1, UPT, UR24, 0x2000080, URZ ;  /* 0x02000080181a7890 */ /* 0x000fe2000ff3e0ff */
[----:B------:R-:W-:Y:S01]  /*19d0*/  UMOV UR4, URZ ;  /* 0x000000ff00047c82 */ /* 0x000fe20008000000 */
[----:B------:R-:W-:Y:S02]  /*19e0*/  ULOP3.LUT UR24, UR24, 0x2000000, URZ, 0xfc, !UPT ;  /* 0x0200000018187892 */ /* 0x000fe4000f8efcff */
[----:B------:R-:W-:Y:S02]  /*19f0*/  UIADD3.X UR29, UPT, UPT, UR4, 0x40004040, URZ, UP0, !UPT ;  /* 0x40004040041d7890 */ /* 0x000fe400087fe4ff */
[----:B------:R-:W-:Y:S02]  /*1a00*/  UIADD3.X UR27, UPT, UPT, UR4, 0x40004040, URZ, UP1, !UPT ;  /* 0x40004040041b7890 */ /* 0x000fe40008ffe4ff */
[----:B------:R-:W-:-:S02]  /*1a10*/  UIADD3.64 UR32, UPT, UPT, UR28, 0x2, URZ ;  /* 0x000000021c207897 */ /* 0x000fc4000fffe0ff */
[----:B------:R-:W-:Y:S01]  /*1a20*/  UIADD3.64 UR36, UPT, UPT, UR28, 0x4, URZ ;  /* 0x000000041c247897 */ /* 0x000fe2000fffe0ff */
[----:B---3--:R-:W-:Y:S01]  /*1a30*/  BAR.SYNC.DEFER_BLOCKING 0x0 ;  /* 0x0000000000007b1d */ /* 0x008fe20000010000 */
[----:B------:R-:W-:Y:S02]  /*1a40*/  UIADD3.64 UR34, UPT, UPT, UR26, 0x80, URZ ;  /* 0x000000801a227897 */ /* 0x000fe4000fffe0ff */
[----:B------:R-:W-:Y:S02]  /*1a50*/  UIADD3.64 UR38, UPT, UPT, UR26, 0x100, URZ ;  /* 0x000001001a267897 */ /* 0x000fe4000fffe0ff */
[----:B------:R-:W-:Y:S01]  /*1a60*/  UISETP.NE.U32.AND UP0, UPT, UR21, URZ, UPT ;  /* 0x000000ff1500728c */ /* 0x000fe2000bf05070 */
[----:B------:R-:W-:Y:S01]  /*1a70*/  UMOV UR23, 0x40004040 ;  /* 0x4000404000177882 */ /* 0x000fe20000000000 */
[----:B------:R-:W-:Y:S01]  /*1a80*/  UMOV UR25, 0x40004040 ;  /* 0x4000404000197882 */ /* 0x000fe20000000000 */
[----:B------:R2:W-:Y:S01]  /*1a90*/  @UP2 UTMALDG.2D [UR8], [UR12] ;  /* 0x000000080c0025b4 */ /* 0x0005e20008008000 */
[----:B------:R-:W-:Y:S06]  /*1aa0*/  BAR.SYNC.DEFER_BLOCKING 0x0 ;  /* 0x0000000000007b1d */ /* 0x000fec0000010000 */
[----:B------:R2:W-:Y:S02]  /*1ab0*/  @UP3 UTMALDG.2D [UR16], [UR6] ;  /* 0x00000010060035b4 */ /* 0x0005e40008008000 */
[----:B------:R-:W-:Y:S06]  /*1ac0*/  BAR.SYNC.DEFER_BLOCKING 0x0 ;  /* 0x0000000000007b1d */ /* 0x000fec0000010000 */
[----:B------:R-:W3:Y:S02]  /*1ad0*/  SYNCS.PHASECHK.TRANS64.TRYWAIT P0, [UR8+0x8000], RZ ;  /* 0x008000ffff0075a7 */ /* 0x000ee40008001108 */
[----:B--23--:R-:W-:Y:S05]  /*1ae0*/  @!P0 BRA `(.L_x_54) ;  /* 0x0000000c00448947 */ /* 0x00cfea0003800000 */
.L_x_66:
[----:B------:R-:W-:Y:S05]  /*1af0*/  BRA.U UP0, `(.L_x_55) ;  /* 0x0000000100347547 */ /* 0x000fea000b800000 */
[----:B------:R-:W-:Y:S01]  /*1b00*/  UMOV UR4, 0x0 ;  /* 0x0000000000047882 */ /* 0x000fe20000000000 */
[----:B------:R-:W-:Y:S01]  /*1b10*/  UMOV UR5, 0x8210490 ;  /* 0x0821049000057882 */ /* 0x000fe20000000000 */
[----:B------:R-:W-:Y:S01]  /*1b20*/  UMOV UR16, 0x0 ;  /* 0x0000000000107882 */ /* 0x000fe20000000000 */
[----:B------:R-:W-:Y:S01]  /*1b30*/  UMOV UR17, 0x8210490 ;  /* 0x0821049000117882 */ /* 0x000fe20000000000 */
[----:B------:R-:W-:Y:S01]  /*1b40*/  UMOV UR18, 0x0 ;  /* 0x0000000000127882 */ /* 0x000fe20000000000 */
[----:B------:R-:W-:Y:S01]  /*1b50*/  UMOV UR19, 0x8210490 ;  /* 0x0821049000137882 */ /* 0x000fe20000000000 */
[----:B------:R2:W-:Y:S01]  /*1b60*/  UTCHMMA gdesc[UR22], gdesc[UR24], tmem[UR30], tmem[UR4], idesc[UR5], !UPT ;  /* 0x00ff0418160075ea */ /* 0x0005e2000f80001e */
[----:B------:R-:W-:Y:S01]  /*1b70*/  UMOV UR40, 0x0 ;  /* 0x0000000000287882 */ /* 0x000fe20000000000 */
[----:B------:R-:W-:Y:S01]  /*1b80*/  UMOV UR41, 0x8210490 ;  /* 0x0821049000297882 */ /* 0x000fe20000000000 */
[----:B------:R2:W-:Y:S01]  /*1b90*/  UTCHMMA gdesc[UR28], gdesc[UR26], tmem[UR30], tmem[UR16], idesc[UR17], UPT ;  /* 0x00ff101a1c0075ea */ /* 0x0005e2000b80001e */
[----:B------:R2:W-:Y:S01]  /*1ba0*/  UTCHMMA gdesc[UR32], gdesc[UR34], tmem[UR30], tmem[UR18], idesc[UR19], UPT ;  /* 0x00ff1222200075ea */ /* 0x0005e2000b80001e */
[----:B------:R2:W-:Y:S01]  /*1bb0*/  UTCHMMA gdesc[UR36], gdesc[UR38], tmem[UR30], tmem[UR40], idesc[UR41], UPT ;  /* 0x00ff2826240075ea */ /* 0x0005e2000b80001e */
[----:B------:R-:W-:Y:S01]  /*1bc0*/  NOP ;  /* 0x0000000000007918 */ /* 0x000fe20000000000 */
.L_x_55:
[----:B------:R-:W-:Y:S01]  /*1bd0*/  ELECT P0, URZ, PT ;  /* 0x0000000000ff782f */ /* 0x000fe20003800000 */
[----:B--2---:R-:W-:-:S03]  /*1be0*/  UIADD3 UR4, UPT, UPT, UR8, 0x8010, URZ ;  /* 0x0000801008047890 */ /* 0x004fc6000fffe0ff */
[----:B------:R-:W-:Y:S01]  /*1bf0*/  ISETP.LT.U32.AND P0, PT, R68, 0x20, P0 ;  /* 0x000000204400780c */ /* 0x000fe20000701070 */
[----:B------:R-:W-:-:S12]  /*1c00*/  UMOV UR5, URZ ;  /* 0x000000ff00057c82 */ /* 0x000fd80008000000 */
[----:B------:R-:W-:Y:S01]  /*1c10*/  VOTEU.ANY UP0, P0 ;  /* 0x0000000000ff7886 */ /* 0x000fe20000000100 */
[----:B------:R-:W-:Y:S01]  /*1c20*/  VOTEU.ANY UP1, P0 ;  /* 0x0000000000ff7886 */ /* 0x000fe20000020100 */
[----:B------:R-:W-:-:S03]  /*1c30*/  ISETP.GE.U32.AND P0, PT, R10, 0x41, PT ;  /* 0x000000410a00780c */ /* 0x000fc60003f06070 */
[----:B------:R-:W-:Y:S02]  /*1c40*/  @UP0 UMOV UR9, UR4 ;  /* 0x0000000400090c82 */ /* 0x000fe40008000000 */
[----:B------:R2:W-:Y:S01]  /*1c50*/  @UP1 UTCBAR [UR9], URZ ;  /* 0x000000ff090013e9 */ /* 0x0005e200080000ff */
[----:B------:R-:W-:Y:S06]  /*1c60*/  BAR.SYNC.DEFER_BLOCKING 0x0 ;  /* 0x0000000000007b1d */ /* 0x000fec0000010000 */
[----:B------:R-:W3:Y:S02]  /*1c70*/  SYNCS.PHASECHK.TRANS64.TRYWAIT P1, [UR8+0x8010], RZ ;  /* 0x008010ffff0075a7 */ /* 0x000ee40008021108 */
[----:B--23--:R-:W-:Y:S05]  /*1c80*/  @!P1 BRA `(.L_x_56) ;  /* 0x0000000800e89947 */ /* 0x00cfea0003800000 */
.L_x_67:
[----:B------:R-:W-:Y:S05]  /*1c90*/  @!P0 BRA `(.L_x_53) ;  /* 0x0000000000ec8947 */ /* 0x000fea0003800000 */
[----:B------:R-:W-:Y:S01]  /*1ca0*/  IMAD.MOV.U32 R2, RZ, RZ, 0x1 ;  /* 0x00000001ff027424 */ /* 0x000fe200078e00ff */
[----:B------:R-:W2:Y:S01]  /*1cb0*/  LDCU UR31, c[0x0][0x3a0] ;  /* 0x00007400ff1f77ac */ /* 0x000ea20008000800 */
[----:B------:R-:W-:-:S05]  /*1cc0*/  UMOV UR10, 0x40 ;  /* 0x00000040000a7882 */ /* 0x000fca0000000000 */
.L_x_60:
[----:B------:R-:W-:Y:S01]  /*1cd0*/  BAR.SYNC.DEFER_BLOCKING 0x0 ;  /* 0x0000000000007b1d */ /* 0x000fe20000010000 */
[----:B------:R-:W-:Y:S01]  /*1ce0*/  @!P3 IMAD.MOV.U32 R3, RZ, RZ, 0x8000 ;  /* 0x00008000ff03b424 */ /* 0x000fe200078e00ff */
[----:B------:R-:W-:Y:S02]  /*1cf0*/  ELECT P1, URZ, PT ;  /* 0x0000000000ff782f */ /* 0x000fe40003820000 */
[----:B------:R-:W-:Y:S02]  /*1d00*/  ELECT P0, URZ, PT ;  /* 0x0000000000ff782f */ /* 0x000fe40003800000 */
[C---:B------:R-:W-:Y:S01]  /*1d10*/  ISETP.LT.U32.AND P1, PT, R68.reuse, 0x20, P1 ;  /* 0x000000204400780c */ /* 0x040fe20000f21070 */
[----:B------:R-:W-:Y:S01]  /*1d20*/  ULOP3.LUT UR18, UR21, 0x1, URZ, 0xc0, !UPT ;  /* 0x0000000115127892 */ /* 0x000fe2000f8ec0ff */
[----:B------:R-:W-:Y:S01]  /*1d30*/  ISETP.LT.U32.AND P0, PT, R68, 0x40, P0 ;  /* 0x000000404400780c */ /* 0x000fe20000701070 */
[----:B------:R-:W-:Y:S02]  /*1d40*/  UMOV UR19, UR10 ;  /* 0x0000000a00137c82 */ /* 0x000fe40008000000 */
[----:B------:R-:W-:-:S02]  /*1d50*/  ULEA UR16, UR18, UR8, 0xd ;  /* 0x0000000812107291 */ /* 0x000fc4000f8e68ff */
[----:B------:R-:W-:-:S06]  /*1d60*/  ULEA UR18, UR18, UR20, 0x6 ;  /* 0x0000001412127291 */ /* 0x000fcc000f8e30ff */
[----:B------:R-:W-:Y:S02]  /*1d70*/  VOTEU.ANY UP0, P1 ;  /* 0x0000000000ff7886 */ /* 0x000fe40000800100 */
[----:B------:R-:W-:Y:S01]  /*1d80*/  VOTEU.ANY UP1, P0 ;  /* 0x0000000000ff7886 */ /* 0x000fe20000020100 */
[----:B------:R3:W-:Y:S01]  /*1d90*/  @!P3 SYNCS.ARRIVE.TRANS64 RZ, [UR8+0x8000], R3 ;  /* 0x00800003ffffb9a7 */ /* 0x0007e20008000008 */
[----:B------:R5:W-:Y:S06]  /*1da0*/  MEMBAR.ALL.CTA ;  /* 0x0000000000007992 */ /* 0x000bec0000008000 */
[----:B-----5:R-:W5:Y:S01]  /*1db0*/  FENCE.VIEW.ASYNC.S ;  /* 0x00000000000073c6 */ /* 0x020f620000000000 */
[----:B------:R-:W-:Y:S01]  /*1dc0*/  @UP0 UIADD3 UR9, UPT, UPT, UR8, 0x8000, URZ ;  /* 0x0000800008090890 */ /* 0x000fe2000fffe0ff */
[----:B-----5:R-:W-:Y:S01]  /*1dd0*/  VOTEU.ANY UP0, P1 ;  /* 0x0000000000ff7886 */ /* 0x020fe20000800100 */
[----:B------:R-:W-:-:S02]  /*1de0*/  @UP1 UIADD3 UR16, UPT, UPT, UR16, 0x4000, URZ ;  /* 0x0000400010101890 */ /* 0x000fc4000fffe0ff */
[----:B------:R-:W-:Y:S01]  /*1df0*/  @UP1 UIADD3 UR17, UPT, UPT, UR8, 0x8000, URZ ;  /* 0x0000800008111890 */ /* 0x000fe2000fffe0ff */
[----:B---3--:R-:W-:Y:S01]  /*1e00*/  IMAD.U32 R3, R2, -0x80000000, RZ ;  /* 0x8000000002037824 */ /* 0x008fe200078e00ff */
[----:B------:R-:W-:Y:S01]  /*1e10*/  VOTEU.ANY UP1, P0 ;  /* 0x0000000000ff7886 */ /* 0x000fe20000020100 */
[----:B------:R-:W-:Y:S06]  /*1e20*/  BAR.SYNC.DEFER_BLOCKING 0x0 ;  /* 0x0000000000007b1d */ /* 0x000fec0000010000 */
[----:B------:R3:W-:Y:S01]  /*1e30*/  @UP0 UTMALDG.2D [UR8], [UR12] ;  /* 0x000000080c0005b4 */ /* 0x0007e20008008000 */
[----:B------:R-:W-:Y:S01]  /*1e40*/  UISETP.NE.U32.AND UP0, UPT, UR21, URZ, UPT ;  /* 0x000000ff1500728c */ /* 0x000fe2000bf05070 */
[----:B------:R-:W-:Y:S06]  /*1e50*/  BAR.SYNC.DEFER_BLOCKING 0x0 ;  /* 0x0000000000007b1d */ /* 0x000fec0000010000 */
[----:B------:R3:W-:Y:S02]  /*1e60*/  @UP1 UTMALDG.2D [UR16], [UR6] ;  /* 0x00000010060015b4 */ /* 0x0007e40008008000 */
[----:B------:R-:W-:Y:S06]  /*1e70*/  BAR.SYNC.DEFER_BLOCKING 0x0 ;  /* 0x0000000000007b1d */ /* 0x000fec0000010000 */
[----:B------:R-:W5:Y:S02]  /*1e80*/  SYNCS.PHASECHK.TRANS64.TRYWAIT P0, [UR8+0x8000], R3 ;  /* 0x00800003ff0075a7 */ /* 0x000f640008001108 */
[----:B---3-5:R-:W-:Y:S05]  /*1e90*/  @!P0 BRA `(.L_x_57) ;  /* 0x0000000800708947 */ /* 0x028fea0003800000 */
.L_x_68:
[----:B------:R-:W-:Y:S05]  /*1ea0*/  BRA.U UP0, `(.L_x_58) ;  /* 0x0000000100347547 */ /* 0x000fea000b800000 */
[----:B------:R-:W-:Y:S01]  /*1eb0*/  UMOV UR16, 0x0 ;  /* 0x0000000000107882 */ /* 0x000fe20000000000 */
[----:B------:R-:W-:Y:S01]  /*1ec0*/  UMOV UR17, 0x8210490 ;  /* 0x0821049000117882 */ /* 0x000fe20000000000 */
[----:B------:R-:W-:Y:S01]  /*1ed0*/  UMOV UR18, 0x0 ;  /* 0x0000000000127882 */ /* 0x000fe20000000000 */
[----:B------:R-:W-:Y:S01]  /*1ee0*/  UMOV UR19, 0x8210490 ;  /* 0x0821049000137882 */ /* 0x000fe20000000000 */
[----:B------:R-:W-:Y:S01]  /*1ef0*/  UMOV UR40, 0x0 ;  /* 0x0000000000287882 */ /* 0x000fe20000000000 */
[----:B------:R-:W-:Y:S01]  /*1f00*/  UMOV UR41, 0x8210490 ;  /* 0x0821049000297882 */ /* 0x000fe20000000000 */
[----:B------:R3:W-:Y:S01]  /*1f10*/  UTCHMMA gdesc[UR22], gdesc[UR24], tmem[UR30], tmem[UR16], idesc[UR17], UPT ;  /* 0x00ff1018160075ea */ /* 0x0007e2000b80001e */
[----:B------:R-:W-:Y:S01]  /*1f20*/  UMOV UR42, 0x0 ;  /* 0x00000000002a7882 */ /* 0x000fe20000000000 */
[----:B------:R-:W-:Y:S01]  /*1f30*/  UMOV UR43, 0x8210490 ;  /* 0x08210490002b7882 */ /* 0x000fe20000000000 */
[----:B------:R3:W-:Y:S01]  /*1f40*/  UTCHMMA gdesc[UR28], gdesc[UR26], tmem[UR30], tmem[UR18], idesc[UR19], UPT ;  /* 0x00ff121a1c0075ea */ /* 0x0007e2000b80001e */
[----:B------:R3:W-:Y:S01]  /*1f50*/  UTCHMMA gdesc[UR32], gdesc[UR34], tmem[UR30], tmem[UR40], idesc[UR41], UPT ;  /* 0x00ff2822200075ea */ /* 0x0007e2000b80001e */
[----:B------:R3:W-:Y:S01]  /*1f60*/  UTCHMMA gdesc[UR36], gdesc[UR38], tmem[UR30], tmem[UR42], idesc[UR43], UPT ;  /* 0x00ff2a26240075ea */ /* 0x0007e2000b80001e */
[----:B------:R-:W-:Y:S01]  /*1f70*/  NOP ;  /* 0x0000000000007918 */ /* 0x000fe20000000000 */
.L_x_58:
[----:B------:R-:W-:-:S04]  /*1f80*/  ELECT P0, URZ, PT ;  /* 0x0000000000ff782f */ /* 0x000fc80003800000 */
[----:B------:R-:W-:-:S13]  /*1f90*/  ISETP.LT.U32.AND P0, PT, R68, 0x20, P0 ;  /* 0x000000204400780c */ /* 0x000fda0000701070 */
[----:B------:R-:W-:Y:S01]  /*1fa0*/  VOTEU.ANY UP0, P0 ;  /* 0x0000000000ff7886 */ /* 0x000fe20000000100 */
[----:B------:R-:W-:-:S04]  /*1fb0*/  VOTEU.ANY UP1, P0 ;  /* 0x0000000000ff7886 */ /* 0x000fc80000020100 */
[----:B------:R-:W-:Y:S02]  /*1fc0*/  @UP0 UMOV UR9, UR4 ;  /* 0x0000000400090c82 */ /* 0x000fe40008000000 */
[----:B------:R5:W-:Y:S01]  /*1fd0*/  @UP1 UTCBAR [UR9], URZ ;  /* 0x000000ff090013e9 */ /* 0x000be200080000ff */
[----:B------:R-:W-:Y:S06]  /*1fe0*/  BAR.SYNC.DEFER_BLOCKING 0x0 ;  /* 0x0000000000007b1d */ /* 0x000fec0000010000 */
[----:B------:R-:W3:Y:S02]  /*1ff0*/  SYNCS.PHASECHK.TRANS64.TRYWAIT P0, [UR8+0x8010], R3 ;  /* 0x00801003ff0075a7 */ /* 0x000ee40008001108 */
[----:B---3-5:R-:W-:Y:S05]  /*2000*/  @!P0 BRA `(.L_x_59) ;  /* 0x0000000800208947 */ /* 0x028fea0003800000 */
.L_x_69:
[----:B------:R-:W-:Y:S01]  /*2010*/  UIADD3 UR10, UPT, UPT, UR10, 0x40, URZ ;  /* 0x000000400a0a7890 */ /* 0x000fe2000fffe0ff */
[----:B------:R-:W-:-:S03]  /*2020*/  LOP3.LUT R2, R2, 0x1, RZ, 0x3c, !PT ;  /* 0x0000000102027812 */ /* 0x000fc600078e3cff */
[----:B--2---:R-:W-:-:S09]  /*2030*/  UISETP.GE.AND UP0, UPT, UR10, UR31, UPT ;  /* 0x0000001f0a00728c */ /* 0x004fd2000bf06270 */
[----:B------:R-:W-:Y:S05]  /*2040*/  BRA.U !UP0, `(.L_x_60) ;  /* 0xfffffffd08207547 */ /* 0x000fea000b83ffff */
.L_x_53:
[----:B---3-5:R-:W-:Y:S06]  /*2050*/  BAR.SYNC.DEFER_BLOCKING 0x0 ;  /* 0x0000000000007b1d */ /* 0x028fec0000010000 */
[----:B------:R-:W-:Y:S04]  /*2060*/  BSSY.RECONVERGENT B4, `(.L_x_61) ;  /* 0x0000004000047945 */ /* 0x000fe80003800200 */
[----:B------:R-:W-:Y:S05]  /*2070*/  @P3 BRA `(.L_x_62) ;  /* 0x0000000000083947 */ /* 0x000fea0003800000 */
[----:B------:R-:W3:Y:S02]  /*2080*/  SYNCS.CCTL.IV [UR8+0x8000] ;  /* 0x00800000ff0079b1 */ /* 0x000ee40008000008 */
[----:B---3--:R-:W3:Y:S02]  /*2090*/  SYNCS.CCTL.IV [UR8+0x8010] ;  /* 0x00801000ff0079b1 */ /* 0x008ee40008000008 */
.L_x_62:
[----:B--2---:R-:W-:Y:S05]  /*20a0*/  BSYNC.RECONVERGENT B4 ;  /* 0x0000000000047941 */ /* 0x004fea0003800200 */
.L_x_61:
[----:B------:R-:W-:Y:S01]  /*20b0*/  USHF.L.U32 UR4, UR21, 0x15, URZ ;  /* 0x0000001515047899 */ /* 0x000fe200080006ff */
[C---:B------:R-:W-:Y:S01]  /*20c0*/  IMAD.SHL.U32 R2, R0.reuse, 0x80, RZ ;  /* 0x0000008000027824 */ /* 0x040fe200078e00ff */
[----:B------:R-:W-:Y:S01]  /*20d0*/  USHF.L.U32 UR5, UR21, 0x4, URZ ;  /* 0x0000000415057899 */ /* 0x000fe200080006ff */
[----:B------:R-:W-:Y:S01]  /*20e0*/  IMAD.SHL.U32 R3, R0, 0x10, RZ ;  /* 0x0000001000037824 */ /* 0x000fe200078e00ff */
[----:B------:R-:W-:Y:S02]  /*20f0*/  ULOP3.LUT UR4, UR4, 0x600000, URZ, 0xc0, !UPT ;  /* 0x0060000004047892 */ /* 0x000fe4000f8ec0ff */
[----:B------:R-:W-:Y:S01]  /*2100*/  ULOP3.LUT UR5, UR5, 0x40, URZ, 0xc0, !UPT ;  /* 0x0000004005057892 */ /* 0x000fe2000f8ec0ff */
[----:B------:R-:W-:Y:S02]  /*2110*/  LOP3.LUT R2, R2, 0x7f80, RZ, 0xc0, !PT ;  /* 0x00007f8002027812 */ /* 0x000fe400078ec0ff */
[----:B------:R-:W-:Y:S01]  /*2120*/  ELECT P0, URZ, PT ;  /* 0x0000000000ff782f */ /* 0x000fe20003800000 */
[----:B------:R-:W-:Y:S01]  /*2130*/  UIADD3 UR4, UPT, UPT, UR5, UR4, UR30 ;  /* 0x0000000405047290 */ /* 0x000fe2000fffe01e */
[----:B------:R-:W-:Y:S01]  /*2140*/  LOP3.LUT R2, R2, 0x70, R3, 0xf8, !PT ;  /* 0x0000007002027812 */ /* 0x000fe200078ef803 */
[----:B------:R-:W-:Y:S01]  /*2150*/  ULOP3.LUT UR21, UR21, 0x1, URZ, 0xc0, !UPT ;  /* 0x0000000115157892 */ /* 0x000fe2000f8ec0ff */
[----:B------:R-:W-:Y:S01]  /*2160*/  ISETP.LT.U32.AND P0, PT, R68, 0x40, P0 ;  /* 0x000000404400780c */ /* 0x000fe20000701070 */
[----:B------:R-:W-:Y:S01]  /*2170*/  UMOV UR6, UR11 ;  /* 0x0000000b00067c82 */ /* 0x000fe20008000000 */
[C---:B------:R-:W-:Y:S01]  /*2180*/  LOP3.LUT R0, R2.reuse, 0x10, RZ, 0x3c, !PT ;  /* 0x0000001002007812 */ /* 0x040fe200078e3cff */
[----:B------:R-:W-:Y:S01]  /*2190*/  ULEA UR5, UR21, UR20, 0x6 ;  /* 0x0000001415057291 */ /* 0x000fe2000f8e30ff */
[----:B------:R-:W-:-:S02]  /*21a0*/  LOP3.LUT R3, R2, 0x20, RZ, 0x3c, !PT ;  /* 0x0000002002037812 */ /* 0x000fc400078e3cff */
[----:B----4-:R-:W2:Y:S01]  /*21b0*/  LDTM.x64 R4, tmem[UR4] ;  /* 0x00000004000479ee */ /* 0x010ea20008340000 */
[----:B------:R-:W-:Y:S01]  /*21c0*/  NOP ;  /* 0x0000000000007918 */ /* 0x000fe20000000000 */
[----:B------:R-:W-:-:S05]  /*21d0*/  ULEA UR4, UR21, UR8, 0xe ;  /* 0x0000000815047291 */ /* 0x000fca000f8e70ff */
[----:B--2---:R-:W-:Y:S01]  /*21e0*/  VOTEU.ANY UP1, P0 ;  /* 0x0000000000ff7886 */ /* 0x004fe20000020100 */
[----:B------:R-:W-:Y:S01]  /*21f0*/  VOTEU.ANY UP0, P0 ;  /* 0x0000000000ff7886 */ /* 0x000fe20000000100 */
[----:B------:R-:W-:Y:S02]  /*2200*/  F2FP.BF16.F32.PACK_AB R4, R5, R4 ;  /* 0x000000040504723e */ /* 0x000fe400000010ff */
[----:B------:R-:W-:Y:S02]  /*2210*/  F2FP.BF16.F32.PACK_AB R5, R7, R6 ;  /* 0x000000060705723e */ /* 0x000fe400000010ff */
[----:B------:R-:W-:Y:S02]  /*2220*/  F2FP.BF16.F32.PACK_AB R12, R13, R12 ;  /* 0x0000000c0d0c723e */ /* 0x000fe400000010ff */
[----:B------:R-:W-:Y:S02]  /*2230*/  F2FP.BF16.F32.PACK_AB R6, R9, R8 ;  /* 0x000000080906723e */ /* 0x000fe400000010ff */
[----:B------:R-:W-:-:S02]  /*2240*/  F2FP.BF16.F32.PACK_AB R7, R11, R10 ;  /* 0x0000000a0b07723e */ /* 0x000fc400000010ff */
[----:B------:R-:W-:Y:S02]  /*2250*/  F2FP.BF16.F32.PACK_AB R13, R15, R14 ;  /* 0x0000000e0f0d723e */ /* 0x000fe400000010ff */
[----:B------:R-:W-:Y:S01]  /*2260*/  F2FP.BF16.F32.PACK_AB R20, R21, R20 ;  /* 0x000000141514723e */ /* 0x000fe200000010ff */
[----:B---3--:R2:W-:Y:S01]  /*2270*/  STS.128 [R2+UR8], R4 ;  /* 0x0000000402007988 */ /* 0x0085e20008000c08 */
[----:B------:R-:W-:Y:S02]  /*2280*/  F2FP.BF16.F32.PACK_AB R14, R17, R16 ;  /* 0x00000010110e723e */ /* 0x000fe400000010ff */
[----:B------:R-:W-:Y:S02]  /*2290*/  F2FP.BF16.F32.PACK_AB R15, R19, R18 ;  /* 0x00000012130f723e */ /* 0x000fe400000010ff */
[----:B------:R-:W-:Y:S02]  /*22a0*/  F2FP.BF16.F32.PACK_AB R21, R23, R22 ;  /* 0x000000161715723e */ /* 0x000fe400000010ff */
[----:B------:R-:W-:Y:S01]  /*22b0*/  F2FP.BF16.F32.PACK_AB R28, R29, R28 ;  /* 0x0000001c1d1c723e */ /* 0x000fe200000010ff */
[----:B------:R2:W-:Y:S01]  /*22c0*/  STS.128 [R0+UR8], R12 ;  /* 0x0000000c00007988 */ /* 0x0005e20008000c08 */
[----:B------:R-:W-:-:S02]  /*22d0*/  F2FP.BF16.F32.PACK_AB R22, R25, R24 ;  /* 0x000000181916723e */ /* 0x000fc400000010ff */
[----:B------:R-:W-:Y:S02]  /*22e0*/  F2FP.BF16.F32.PACK_AB R23, R27, R26 ;  /* 0x0000001a1b17723e */ /* 0x000fe400000010ff */
[----:B------:R-:W-:Y:S02]  /*22f0*/  F2FP.BF16.F32.PACK_AB R29, R31, R30 ;  /* 0x0000001e1f1d723e */ /* 0x000fe400000010ff */
[----:B------:R-:W-:Y:S01]  /*2300*/  F2FP.BF16.F32.PACK_AB R36, R37, R36 ;  /* 0x000000242524723e */ /* 0x000fe200000010ff */
[----:B------:R2:W-:Y:S01]  /*2310*/  STS.128 [R3+UR8], R20 ;  /* 0x0000001403007988 */ /* 0x0005e20008000c08 */
[----:B------:R-:W-:Y:S02]  /*2320*/  F2FP.BF16.F32.PACK_AB R30, R33, R32 ;  /* 0x00000020211e723e */ /* 0x000fe400000010ff */
[----:B------:R-:W-:Y:S02]  /*2330*/  F2FP.BF16.F32.PACK_AB R31, R35, R34 ;  /* 0x00000022231f723e */ /* 0x000fe400000010ff */
[----:B------:R-:W-:-:S02]  /*2340*/  F2FP.BF16.F32.PACK_AB R37, R39, R38 ;  /* 0x000000262725723e */ /* 0x000fc400000010ff */
[----:B------:R-:W-:Y:S02]  /*2350*/  F2FP.BF16.F32.PACK_AB R44, R45, R44 ;  /* 0x0000002c2d2c723e */ /* 0x000fe400000010ff */
[----:B------:R-:W-:Y:S02]  /*2360*/  LOP3.LUT R8, R2, 0x30, RZ, 0x3c, !PT ;  /* 0x0000003002087812 */ /* 0x000fe400078e3cff */
[----:B------:R-:W-:Y:S02]  /*2370*/  F2FP.BF16.F32.PACK_AB R38, R41, R40 ;  /* 0x000000282926723e */ /* 0x000fe400000010ff */
[----:B------:R-:W-:Y:S01]  /*2380*/  F2FP.BF16.F32.PACK_AB R39, R43, R42 ;  /* 0x0000002a2b27723e */ /* 0x000fe200000010ff */
[----:B------:R2:W-:Y:S01]  /*2390*/  STS.128 [R8+UR8], R28 ;  /* 0x0000001c08007988 */ /* 0x0005e20008000c08 */
[----:B------:R-:W-:Y:S02]  /*23a0*/  F2FP.BF16.F32.PACK_AB R45, R47, R46 ;  /* 0x0000002e2f2d723e */ /* 0x000fe400000010ff */
[----:B------:R-:W-:-:S02]  /*23b0*/  F2FP.BF16.F32.PACK_AB R52, R53, R52 ;  /* 0x000000343534723e */ /* 0x000fc400000010ff */
[C---:B------:R-:W-:Y:S02]  /*23c0*/  LOP3.LUT R9, R2.reuse, 0x40, RZ, 0x3c, !PT ;  /* 0x0000004002097812 */ /* 0x040fe400078e3cff */
[----:B------:R-:W-:Y:S02]  /*23d0*/  F2FP.BF16.F32.PACK_AB R46, R49, R48 ;  /* 0x00000030312e723e */ /* 0x000fe400000010ff */
[----:B------:R-:W-:Y:S01]  /*23e0*/  F2FP.BF16.F32.PACK_AB R47, R51, R50 ;  /* 0x00000032332f723e */ /* 0x000fe200000010ff */
[----:B------:R2:W-:Y:S01]  /*23f0*/  STS.128 [R9+UR8], R36 ;  /* 0x0000002409007988 */ /* 0x0005e20008000c08 */
[----:B------:R-:W-:Y:S02]  /*2400*/  F2FP.BF16.F32.PACK_AB R53, R55, R54 ;  /* 0x000000363735723e */ /* 0x000fe400000010ff */
[----:B------:R-:W-:Y:S02]  /*2410*/  F2FP.BF16.F32.PACK_AB R60, R61, R60 ;  /* 0x0000003c3d3c723e */ /* 0x000fe400000010ff */
[----:B------:R-:W-:-:S02]  /*2420*/  LOP3.LUT R10, R2, 0x50, RZ, 0x3c, !PT ;  /* 0x00000050020a7812 */ /* 0x000fc400078e3cff */
[----:B------:R-:W-:Y:S02]  /*2430*/  F2FP.BF16.F32.PACK_AB R54, R57, R56 ;  /* 0x000000383936723e */ /* 0x000fe400000010ff */
[----:B------:R-:W-:Y:S01]  /*2440*/  F2FP.BF16.F32.PACK_AB R55, R59, R58 ;  /* 0x0000003a3b37723e */ /* 0x000fe200000010ff */
[----:B------:R2:W-:Y:S01]  /*2450*/  STS.128 [R10+UR8], R44 ;  /* 0x0000002c0a007988 */ /* 0x0005e20008000c08 */
[----:B------:R-:W-:Y:S02]  /*2460*/  F2FP.BF16.F32.PACK_AB R61, R63, R62 ;  /* 0x0000003e3f3d723e */ /* 0x000fe400000010ff */
[C---:B------:R-:W-:Y:S02]  /*2470*/  LOP3.LUT R11, R2.reuse, 0x60, RZ, 0x3c, !PT ;  /* 0x00000060020b7812 */ /* 0x040fe400078e3cff */
[----:B------:R-:W-:Y:S02]  /*2480*/  F2FP.BF16.F32.PACK_AB R62, R65, R64 ;  /* 0x00000040413e723e */ /* 0x000fe400000010ff */
[----:B------:R-:W-:Y:S01]  /*2490*/  F2FP.BF16.F32.PACK_AB R63, R67, R66 ;  /* 0x00000042433f723e */ /* 0x000fe200000010ff */
[----:B------:R2:W-:Y:S01]  /*24a0*/  STS.128 [R11+UR8], R52 ;  /* 0x000000340b007988 */ /* 0x0005e20008000c08 */
[----:B------:R-:W-:-:S05]  /*24b0*/  LOP3.LUT R16, R2, 0x70, RZ, 0x3c, !PT ;  /* 0x0000007002107812 */ /* 0x000fca00078e3cff */
[----:B------:R2:W-:Y:S01]  /*24c0*/  STS.128 [R16+UR8], R60 ;  /* 0x0000003c10007988 */ /* 0x0005e20008000c08 */
[----:B------:R3:W-:Y:S06]  /*24d0*/  MEMBAR.ALL.CTA ;  /* 0x0000000000007992 */ /* 0x0007ec0000008000 */
[----:B---3--:R-:W3:Y:S02]  /*24e0*/  FENCE.VIEW.ASYNC.S ;  /* 0x00000000000073c6 */ /* 0x008ee40000000000 */
[----:B---3--:R-:W-:Y:S06]  /*24f0*/  BAR.SYNC.DEFER_BLOCKING 0x0 ;  /* 0x0000000000007b1d */ /* 0x008fec0000010000 */
[----:B------:R2:W-:Y:S01]  /*2500*/  @UP1 UTMASTG.2D [UR4], [UR14] ;  /* 0x000000040e0013b5 */ /* 0x0005e20008008000 */
[----:B------:R0:W-:Y:S01]  /*2510*/  UTMACMDFLUSH ;  /* 0x00000000000079b7 */ /* 0x0001e20000000000 */
[----:B------:R-:W-:-:S04]  /*2520*/  DEPBAR.LE SB0, 0x0 ;  /* 0x000080000000791a */ /* 0x000fc80000000000 */
[----:B------:R-:W-:Y:S08]  /*2530*/  BAR.SYNC.DEFER_BLOCKING 0x0 ;  /* 0x0000000000007b1d */ /* 0x000ff00000010000 */
[----:B------:R-:W-:Y:S06]  /*2540*/  BAR.SYNC.DEFER_BLOCKING 0x0 ;  /* 0x0000000000007b1d */ /* 0x000fec0000010000 */
[----:B--2---:R-:W-:Y:S05]  /*2550*/  @P2 BRA `(.L_x_63) ;  /* 0x0000000000a02947 */ /* 0x004fea0003800000 */
[----:B------:R-:W2:Y:S01]  /*2560*/  S2UR UR5, SR_CgaCtaId ;  /* 0x00000000000579c3 */ /* 0x000ea20000008800 */
[----:B------:R-:W-:Y:S01]  /*2570*/  NOP ;  /* 0x0000000000007918 */ /* 0x000fe20000000000 */
[----:B------:R-:W-:Y:S01]  /*2580*/  UMOV UR4, 0x50 ;  /* 0x0000005000047882 */ /* 0x000fe20000000000 */
[----:B------:R-:W-:Y:S02]  /*2590*/  IMAD.U32 R0, RZ, RZ, UR30 ;  /* 0x0000001eff007e24 */ /* 0x000fe4000f8e00ff */
[----:B------:R-:W-:Y:S02]  /*25a0*/  IMAD.MOV.U32 R3, RZ, RZ, 0xf ;  /* 0x0000000fff037424 */ /* 0x000fe400078e00ff */
[----:B------:R-:W-:Y:S01]  /*25b0*/  IMAD.MOV.U32 R7, RZ, RZ, 0x1 ;  /* 0x00000001ff077424 */ /* 0x000fe200078e00ff */
[----:B------:R-:W-:-:S04]  /*25c0*/  LOP3.LUT R0, R0, 0xffff, RZ, 0xc0, !PT ;  /* 0x0000ffff00007812 */ /* 0x000fc800078ec0ff */
[----:B------:R-:W-:-:S05]  /*25d0*/  SHF.R.U32.HI R0, RZ, 0x5, R0 ;  /* 0x00000005ff007819 */ /* 0x000fca0000011600 */
[----:B------:R-:W-:Y:S01]  /*25e0*/  VIADD R2, R0, 0x10 ;  /* 0x0000001000027836 */ /* 0x000fe20000000000 */
[----:B------:R-:W-:Y:S01]  /*25f0*/  SHF.L.U32 R0, R3, R0, RZ ;  /* 0x0000000003007219 */ /* 0x000fe200000006ff */
[----:B--2---:R-:W-:-:S03]  /*2600*/  ULEA UR6, UR5, UR4, 0x18 ;  /* 0x0000000405067291 */ /* 0x004fc6000f8ec0ff */
[----:B------:R-:W-:-:S04]  /*2610*/  SHF.L.U32 R3, R7, R2, RZ ;  /* 0x0000000207037219 */ /* 0x000fc800000006ff */
[----:B------:R-:W-:Y:S02]  /*2620*/  LOP3.LUT R0, R3, R0, RZ, 0xfc, !PT ;  /* 0x0000000003007212 */ /* 0x000fe400078efcff */
[----:B------:R-:W2:Y:S02]  /*2630*/  LDS R5, [UR6] ;  /* 0x00000006ff057984 */ /* 0x000ea40008000800 */
[C---:B------:R-:W-:Y:S02]  /*2640*/  LOP3.LUT R2, R0.reuse, 0xffff, RZ, 0xc0, !PT ;  /* 0x0000ffff00027812 */ /* 0x040fe400078ec0ff */
[----:B--2---:R-:W-:-:S04]  /*2650*/  LOP3.LUT R3, R0, 0xffff, R5, 0x80, !PT ;  /* 0x0000ffff00037812 */ /* 0x004fc800078e8005 */
[----:B------:R-:W-:-:S13]  /*2660*/  ISETP.NE.AND P0, PT, R3, R2, PT ;  /* 0x000000020300720c */ /* 0x000fda0003f05270 */
[----:B------:R-:W-:Y:S05]  /*2670*/  @P0 BRA `(.L_x_64) ;  /* 0x0000000000500947 */ /* 0x000fea0003800000 */
[----:B------:R-:W-:Y:S02]  /*2680*/  SHF.R.U32.HI R5, RZ, 0x10, R5 ;  /* 0x00000010ff057819 */ /* 0x000fe40000011605 */
[----:B------:R-:W-:-:S04]  /*2690*/  SHF.R.U32.HI R2, RZ, 0x10, R0 ;  /* 0x00000010ff027819 */ /* 0x000fc80000011600 */
[----:B------:R-:W-:-:S04]  /*26a0*/  LOP3.LUT R5, R5, R2, RZ, 0xc0, !PT ;  /* 0x0000000205057212 */ /* 0x000fc800078ec0ff */
[----:B------:R-:W-:-:S13]  /*26b0*/  ISETP.NE.AND P0, PT, R5, R2, PT ;  /* 0x000000020500720c */ /* 0x000fda0003f05270 */
[----:B------:R-:W-:Y:S05]  /*26c0*/  @P0 BRA `(.L_x_65) ;  /* 0x0000000000300947 */ /* 0x000fea0003800000 */
[----:B------:R-:W-:Y:S01]  /*26d0*/  R2UR UR4, R0 ;  /* 0x00000000000472ca */ /* 0x000fe200000e0000 */
[----:B------:R-:W-:Y:S01]  /*26e0*/  VOTEU.ANY UR5, UPT, PT ;  /* 0x0000000000057886 */ /* 0x000fe200038e0100 */
[----:B------:R-:W2:Y:S01]  /*26f0*/  S2R R0, SR_LANEID ;  /* 0x0000000000007919 */ /* 0x000ea20000000000 */
[----:B------:R-:W-:-:S10]  /*2700*/  UFLO.U32 UR5, UR5 ;  /* 0x00000005000572bd */ /* 0x000fd400080e0000 */
[----:B------:R-:W-:-:S06]  /*2710*/  ULOP3.LUT UR4, URZ, UR4, URZ, 0x33, !UPT ;  /* 0x00000004ff047292 */ /* 0x000fcc000f8e33ff */
[----:B------:R-:W-:-:S04]  /*2720*/  IMAD.U32 R2, RZ, RZ, UR4 ;  /* 0x00000004ff027e24 */ /* 0x000fc8000f8e00ff */
[----:B------:R-:W3:Y:S02]  /*2730*/  REDUX UR7, R2 ;  /* 0x00000000020773c4 */ /* 0x000ee40000000000 */
[----:B------:R4:W-:Y:S01]  /*2740*/  UTCATOMSWS.AND URZ, UR4 ;  /* 0x0000000400ff79e3 */ /* 0x0009e20008000000 */
[----:B--2---:R-:W-:Y:S01]  /*2750*/  ISETP.EQ.U32.AND P0, PT, R0, UR5, PT ;  /* 0x0000000500007c0c */ /* 0x004fe2000bf02070 */
[----:B---3--:R-:W-:-:S12]  /*2760*/  IMAD.U32 R0, RZ, RZ, UR7 ;  /* 0x00000007ff007e24 */ /* 0x008fd8000f8e00ff */
[----:B------:R4:W-:Y:S01]  /*2770*/  @P0 ATOMS.AND RZ, [UR6], R0 ;  /* 0x00000000ffff098c */ /* 0x0009e2000a800006 */
[----:B------:R-:W-:Y:S05]  /*2780*/  BRA `(.L_x_63) ;  /* 0x0000000000147947 */ /* 0x000fea0003800000 */
.L_x_65:
[----:B------:R-:W-:-:S07]  /*2790*/  MOV R2, 0x27b0 ;  /* 0x000027b000027802 */ /* 0x000fce0000000f00 */
[----:B-1----:R-:W-:Y:S05]  /*27a0*/  CALL.REL.NOINC `($__internal_0_$__cuda_sm10x_tcgen05_guardrail_trap_col_being_dealloced_not_returned_by_alloc) ;  /* 0x0000000000447944 */ /* 0x002fea0003c00000 */
[----:B------:R-:W-:Y:S05]  /*27b0*/  BRA `(.L_x_63) ;  /* 0x0000000000087947 */ /* 0x000fea0003800000 */
.L_x_64:
[----:B------:R-:W-:-:S07]  /*27c0*/  MOV R2, 0x27e0 ;  /* 0x000027e000027802 */ /* 0x000fce0000000f00 */
[----:B-1----:R-:W-:Y:S05]  /*27d0*/  CALL.REL.NOINC `($__internal_2_$__cuda_sm10x_tcgen05_guardrail_trap_unallocated_columns_being_dealloced) ;  /* 0x0000000000507944 */ /* 0x002fea0003c00000 */
.L_x_63:
[----:B------:R-:W-:Y:S01]  /*27e0*/  NOP ;  /* 0x0000000000007918 */ /* 0x000fe20000000000 */
[----:B----4-:R-:W-:Y:S05]  /*27f0*/  EXIT ;  /* 0x000000000000794d */ /* 0x010fea0003800000 */
.L_x_54:
[----:B------:R-:W2:Y:S02]  /*2800*/  SYNCS.PHASECHK.TRANS64.TRYWAIT P0, [UR8+0x8000], RZ ;  /* 0x008000ffff0075a7 */ /* 0x000ea40008001108 */
[----:B--2---:R-:W-:Y:S05]  /*2810*/  @!P0 BRA `(.L_x_54) ;  /* 0xfffffffc00f88947 */ /* 0x004fea000383ffff */
[----:B------:R-:W-:Y:S05]  /*2820*/  BRA `(.L_x_66) ;  /* 0xfffffff000b07947 */ /* 0x000fea000383ffff */
.L_x_56:
[----:B------:R-:W2:Y:S02]  /*2830*/  SYNCS.PHASECHK.TRANS64.TRYWAIT P1, [UR8+0x8010], RZ ;  /* 0x008010ffff0075a7 */ /* 0x000ea40008021108 */
[----:B--2---:R-:W-:Y:S05]  /*2840*/  @!P1 BRA `(.L_x_56) ;  /* 0xfffffffc00f89947 */ /* 0x004fea000383ffff */
[----:B------:R-:W-:Y:S05]  /*2850*/  BRA `(.L_x_67) ;  /* 0xfffffff4000c7947 */ /* 0x000fea000383ffff */
.L_x_57:
[----:B------:R-:W3:Y:S02]  /*2860*/  SYNCS.PHASECHK.TRANS64.TRYWAIT P0, [UR8+0x8000], R3 ;  /* 0x00800003ff0075a7 */ /* 0x000ee40008001108 */
[----:B---3--:R-:W-:Y:S05]  /*2870*/  @!P0 BRA `(.L_x_57) ;  /* 0xfffffffc00f88947 */ /* 0x008fea000383ffff */
[----:B------:R-:W-:Y:S05]  /*2880*/  BRA `(.L_x_68) ;  /* 0xfffffff400847947 */ /* 0x000fea000383ffff */
.L_x_59:
[----:B------:R-:W3:Y:S02]  /*2890*/  SYNCS.PHASECHK.TRANS64.TRYWAIT P0, [UR8+0x8010], R3 ;  /* 0x00801003ff0075a7 */ /* 0x000ee40008001108 */
[----:B---3--:R-:W-:Y:S05]  /*28a0*/  @!P0 BRA `(.L_x_59) ;  /* 0xfffffffc00f88947 */ /* 0x008fea000383ffff */
[----:B------:R-:W-:Y:S05]  /*28b0*/  BRA `(.L_x_69) ;  /* 0xfffffff400d47947 */ /* 0x000fea000383ffff */
        .weak           $__internal_0_$__cuda_sm10x_tcgen05_guardrail_trap_col_being_dealloced_not_returned_by_alloc
        .type           $__internal_0_$__cuda_sm10x_tcgen05_guardrail_trap_col_being_dealloced_not_returned_by_alloc,@function
        .size           $__internal_0_$__cuda_sm10x_tcgen05_guardrail_trap_col_being_dealloced_not_returned_by_alloc,($__internal_1_$__cuda_sm10x_tcgen05_guardrail_trap_phase_invalid_during_alloc - $__internal_0_$__cuda_sm10x_tcgen05_guardrail_trap_col_being_dealloced_not_returned_by_alloc)
$__internal_0_$__cuda_sm10x_tcgen05_guardrail_trap_col_being_dealloced_not_returned_by_alloc:
[----:B------:R-:W-:Y:S05]  /*28c0*/  BPT.TRAP 0x1 ;  /* 0x000000040000795c */ /* 0x000fea0000300000 */
[----:B------:R-:W-:-:S04]  /*28d0*/  IMAD.MOV.U32 R3, RZ, RZ, 0x0 ;  /* 0x00000000ff037424 */ /* 0x000fc800078e00ff */
[----:B------:R-:W-:Y:S05]  /*28e0*/  RET.REL.NODEC R2 `(gluon_tcgen05) ;  /* 0xffffffd402c47950 */ /* 0x000fea0003c3ffff */
        .weak           $__internal_1_$__cuda_sm10x_tcgen05_guardrail_trap_phase_invalid_during_alloc
        .type           $__internal_1_$__cuda_sm10x_tcgen05_guardrail_trap_phase_invalid_during_alloc,@function
        .size           $__internal_1_$__cuda_sm10x_tcgen05_guardrail_trap_phase_invalid_during_alloc,($__internal_2_$__cuda_sm10x_tcgen05_guardrail_trap_unallocated_columns_being_dealloced - $__internal_1_$__cuda_sm10x_tcgen05_guardrail_trap_phase_invalid_during_alloc)
$__internal_1_$__cuda_sm10x_tcgen05_guardrail_trap_phase_invalid_during_alloc:
[----:B------:R-:W-:Y:S05]  /*28f0*/  BPT.TRAP 0x1 ;  /* 0x000000040000795c */ /* 0x000fea0000300000 */
[----:B------:R-:W-:-:S04]  /*2900*/  IMAD.MOV.U32 R3, RZ, RZ, 0x0 ;  /* 0x00000000ff037424 */ /* 0x000fc800078e00ff */
[----:B------:R-:W-:Y:S05]  /*2910*/  RET.REL.NODEC R2 `(gluon_tcgen05) ;  /* 0xffffffd402b87950 */ /* 0x000fea0003c3ffff */
        .weak           $__internal_2_$__cuda_sm10x_tcgen05_guardrail_trap_unallocated_columns_being_dealloced
        .type           $__internal_2_$__cuda_sm10x_tcgen05_guardrail_trap_unallocated_columns_being_dealloced,@function
        .size           $__internal_2_$__cuda_sm10x_tcgen05_guardrail_trap_unallocated_columns_being_dealloced,(.L_x_73 - $__internal_2_$__cuda_sm10x_tcgen05_guardrail_trap_unallocated_columns_being_dealloced)
$__internal_2_$__cuda_sm10x_tcgen05_guardrail_trap_unallocated_columns_being_dealloced:
[----:B------:R-:W-:Y:S05]  /*2920*/  BPT.TRAP 0x1 ;  /* 0x000000040000795c */ /* 0x000fea0000300000 */
[----:B------:R-:W-:-:S04]  /*2930*/  IMAD.MOV.U32 R3, RZ, RZ, 0x0 ;  /* 0x00000000ff037424 */ /* 0x000fc800078e00ff */
[----:B------:R-:W-:Y:S05]  /*2940*/  RET.REL.NODEC R2 `(gluon_tcgen05) ;  /* 0xffffffd402ac7950 */ /* 0x000fea0003c3ffff */
.L_x_70:
[----:B------:R-:W-:-:S00]  /*2950*/  BRA `(.L_x_70) ;  /* 0xfffffffc00fc7947 */ /* 0x000fc0000383ffff */
[----:B------:R-:W-:-:S00]  /*2960*/  NOP ;  /* 0x0000000000007918 */ /* 0x000fc00000000000 */
        /* <DEDUP_REMOVED lines=9> */
.L_x_73:


//--------------------- .nv.shared.gluon_tcgen05  --------------------------
	.section	.nv.shared.gluon_tcgen05,"aw",@nobits
	.sectionflags	@""
	.align	16
	.zero		1024


//--------------------- .nv.shared.reserved.0     --------------------------
	.section	.nv.shared.reserved.0,"aw",@nobits
	.align	8
	.weak		__nv_reservedSMEM_offset_0_alias
	.size		__nv_reservedSMEM_offset_0_alias, 0, 64
	.other		__nv_reservedSMEM_offset_0_alias,@"STO_CUDA_RESERVED_SHARED STV_DEFAULT"
__nv_reservedSMEM_offset_0_alias:
	.zero		0
.nv.shared.reserved.0:
	.zero		64
	.weak		__nv_reservedSMEM_allocation_phase
	.type		__nv_reservedSMEM_allocation_phase,@object
	.size		__nv_reservedSMEM_allocation_phase,(.L_0 - __nv_reservedSMEM_allocation_phase)
__nv_reservedSMEM_allocation_phase:
	.zero		1
.L_0:
	.zero		7
	.weak		__nv_reservedSMEM_devtool_atexit_pc
	.type		__nv_reservedSMEM_devtool_atexit_pc,@object
	.size		__nv_reservedSMEM_devtool_atexit_pc,(__nv_reservedSMEM_allocation_mask - __nv_reservedSMEM_devtool_atexit_pc)
__nv_reservedSMEM_devtool_atexit_pc:
	.zero		8
	.weak		__nv_reservedSMEM_allocation_mask
	.type		__nv_reservedSMEM_allocation_mask,@object
	.size		__nv_reservedSMEM_allocation_mask,(.L_2 - __nv_reservedSMEM_allocation_mask)
__nv_reservedSMEM_allocation_mask:
	.zero		4
.L_2:


//--------------------- .nv.constant0.gluon_tcgen05 --------------------------
	.section	.nv.constant0.gluon_tcgen05,"a",@progbits
	.sectionflags	@""
	.align	4
.nv.constant0.gluon_tcgen05:
	.zero		976


//--------------------- SYMBOLS --------------------------

	.type		.nv.reservedSmem.offset0,@object
	.size		.nv.reservedSmem.offset0,0x4
	.type		.nv.reservedSmem.cap,@object
	.size		.nv.reservedSmem.cap,0x4
